	.target	sm_90a

	.elftype	@"ET_EXEC"


//--------------------- .note.nv.tkinfo           --------------------------
	.section	.note.nv.tkinfo,"",@"SHT_NOTE"
	.sectionflags	@"SHF_NOTE_NV_TKINFO"
	.tkinfo
        /*0018*/ 	.word	0x00000002
        /*0030*/ 	.string	""
        /*0030*/ 	.string	"ptxas"
        /*0030*/ 	.string	"Cuda compilation tools, release 13.0, V13.0.88"
        /*0030*/ 	.string	"Build cuda_13.0.r13.0/compiler.36424714_0"
        /*0030*/ 	.string	"-arch sm_90a -m 64 "



//--------------------- .note.nv.cuinfo           --------------------------
	.section	.note.nv.cuinfo,"",@"SHT_NOTE"
	.sectionflags	@"SHF_NOTE_NV_CUINFO"
        /*0018*/ 	.short	0x0002
        /*001a*/ 	.short	0x005a
        /*001c*/ 	.short	0x0082
	.zero		2


//--------------------- .nv.info                  --------------------------
	.section	.nv.info,"",@"SHT_CUDA_INFO"
	.align	4


	//----- nvinfo : EIATTR_REGCOUNT
	.align		4
        /*0000*/ 	.byte	0x04, 0x2f
        /*0002*/ 	.short	(.L_15 - .L_14)
	.align		4
.L_14:
        /*0004*/ 	.word	index@(_ZN7cutlass13device_kernelINS_4gemm6kernel13GemmUniversalIN4cute5tupleIJiiiiEEENS1_10collective13CollectiveMmaINS1_34MainloopSm90TmaGmmaWarpSpecializedILi12ENS5_IJNS4_1CILi1EEESB_SB_EEENS1_32KernelTmaWarpSpecializedPingpongEEENS5_IJNSA_ILi64EEENSA_ILi512EEENSA_ILi16EEEEEENS_10bfloat16_tENS5_IJlSB_lEEESJ_SK_NS4_8TiledMMAINS4_8MMA_AtomIJNS4_4SM904GMMA28MMA_64x256x16_F32BF16BF16_SSILNSO_5MajorE0ELSQ_0ELNSO_7ScaleInE1ELSR_1EEEEEENS4_6LayoutISC_NS5_IJNSA_ILi0EEESV_SV_EEEEENS5_IJNS4_10UnderscoreESY_SY_EEEEENS4_13SM90_TMA_LOADENS4_14ComposedLayoutINS4_7SwizzleILi1ELi4ELi3EEENS4_18smem_ptr_flag_bitsILi16EEENSU_INS5_IJNSA_ILi8EEESH_EEENS5_IJSH_SB_EEEEEEEvNS4_8identityES11_S1B_vS1C_EENS_8epilogue10collective6detail29Sm90TmaWarpSpecializedAdapterINS1F_15DefaultEpilogueISJ_SK_SK_NS1E_6thread17LinearCombinationISJ_Li1EffLNS1J_9ScaleType4KindE0ELNS_15FloatRoundStyleE2ESJ_EENS1_15EpilogueDefaultEEEEEvvEEEEvNT_6ParamsE)
        /*0008*/ 	.word	0x000000a8


	//----- nvinfo : EIATTR_FRAME_SIZE
	.align		4
.L_15:
        /*000c*/ 	.byte	0x04, 0x11
        /*000e*/ 	.short	(.L_17 - .L_16)
	.align		4
.L_16:
        /*0010*/ 	.word	index@(_ZN7cutlass13device_kernelINS_4gemm6kernel13GemmUniversalIN4cute5tupleIJiiiiEEENS1_10collective13CollectiveMmaINS1_34MainloopSm90TmaGmmaWarpSpecializedILi12ENS5_IJNS4_1CILi1EEESB_SB_EEENS1_32KernelTmaWarpSpecializedPingpongEEENS5_IJNSA_ILi64EEENSA_ILi512EEENSA_ILi16EEEEEENS_10bfloat16_tENS5_IJlSB_lEEESJ_SK_NS4_8TiledMMAINS4_8MMA_AtomIJNS4_4SM904GMMA28MMA_64x256x16_F32BF16BF16_SSILNSO_5MajorE0ELSQ_0ELNSO_7ScaleInE1ELSR_1EEEEEENS4_6LayoutISC_NS5_IJNSA_ILi0EEESV_SV_EEEEENS5_IJNS4_10UnderscoreESY_SY_EEEEENS4_13SM90_TMA_LOADENS4_14ComposedLayoutINS4_7SwizzleILi1ELi4ELi3EEENS4_18smem_ptr_flag_bitsILi16EEENSU_INS5_IJNSA_ILi8EEESH_EEENS5_IJSH_SB_EEEEEEEvNS4_8identityES11_S1B_vS1C_EENS_8epilogue10collective6detail29Sm90TmaWarpSpecializedAdapterINS1F_15DefaultEpilogueISJ_SK_SK_NS1E_6thread17LinearCombinationISJ_Li1EffLNS1J_9ScaleType4KindE0ELNS_15FloatRoundStyleE2ESJ_EENS1_15EpilogueDefaultEEEEEvvEEEEvNT_6ParamsE)
        /*0014*/ 	.word	0x000002c8


	//----- nvinfo : EIATTR_MIN_STACK_SIZE
	.align		4
.L_17:
        /*0018*/ 	.byte	0x04, 0x12
        /*001a*/ 	.short	(.L_19 - .L_18)
	.align		4
.L_18:
        /*001c*/ 	.word	index@(_ZN7cutlass13device_kernelINS_4gemm6kernel13GemmUniversalIN4cute5tupleIJiiiiEEENS1_10collective13CollectiveMmaINS1_34MainloopSm90TmaGmmaWarpSpecializedILi12ENS5_IJNS4_1CILi1EEESB_SB_EEENS1_32KernelTmaWarpSpecializedPingpongEEENS5_IJNSA_ILi64EEENSA_ILi512EEENSA_ILi16EEEEEENS_10bfloat16_tENS5_IJlSB_lEEESJ_SK_NS4_8TiledMMAINS4_8MMA_AtomIJNS4_4SM904GMMA28MMA_64x256x16_F32BF16BF16_SSILNSO_5MajorE0ELSQ_0ELNSO_7ScaleInE1ELSR_1EEEEEENS4_6LayoutISC_NS5_IJNSA_ILi0EEESV_SV_EEEEENS5_IJNS4_10UnderscoreESY_SY_EEEEENS4_13SM90_TMA_LOADENS4_14ComposedLayoutINS4_7SwizzleILi1ELi4ELi3EEENS4_18smem_ptr_flag_bitsILi16EEENSU_INS5_IJNSA_ILi8EEESH_EEENS5_IJSH_SB_EEEEEEEvNS4_8identityES11_S1B_vS1C_EENS_8epilogue10collective6detail29Sm90TmaWarpSpecializedAdapterINS1F_15DefaultEpilogueISJ_SK_SK_NS1E_6thread17LinearCombinationISJ_Li1EffLNS1J_9ScaleType4KindE0ELNS_15FloatRoundStyleE2ESJ_EENS1_15EpilogueDefaultEEEEEvvEEEEvNT_6ParamsE)
        /*0020*/ 	.word	0x000002c8
.L_19:


//--------------------- .nv.compat                --------------------------
	.section	.nv.compat,"",@"SHT_CUDA_COMPAT_INFO"
	.align	4
        /*0000*/ 	.byte	0x02, 0x09, 0x01, 0x00, 0x02, 0x02, 0x04, 0x00, 0x02, 0x05, 0x05, 0x00, 0x03, 0x07, 0x01, 0x01
        /*0010*/ 	.byte	0x02, 0x03, 0x01, 0x00, 0x02, 0x06, 0x01, 0x00, 0x04, 0x0b, 0x08, 0x00, 0x00, 0x00, 0x00, 0x00
        /*0020*/ 	.byte	0x00, 0x00, 0x00, 0x00


//--------------------- .nv.info._ZN7cutlass13device_kernelINS_4gemm6kernel13GemmUniversalIN4cute5tupleIJiiiiEEENS1_10collective13CollectiveMmaINS1_34MainloopSm90TmaGmmaWarpSpecializedILi12ENS5_IJNS4_1CILi1EEESB_SB_EEENS1_32KernelTmaWarpSpecializedPingpongEEENS5_IJNSA_ILi64EEENSA_ILi512EEENSA_ILi16EEEEEENS_10bfloat16_tENS5_IJlSB_lEEESJ_SK_NS4_8TiledMMAINS4_8MMA_AtomIJNS4_4SM904GMMA28MMA_64x256x16_F32BF16BF16_SSILNSO_5MajorE0ELSQ_0ELNSO_7ScaleInE1ELSR_1EEEEEENS4_6LayoutISC_NS5_IJNSA_ILi0EEESV_SV_EEEEENS5_IJNS4_10UnderscoreESY_SY_EEEEENS4_13SM90_TMA_LOADENS4_14ComposedLayoutINS4_7SwizzleILi1ELi4ELi3EEENS4_18smem_ptr_flag_bitsILi16EEENSU_INS5_IJNSA_ILi8EEESH_EEENS5_IJSH_SB_EEEEEEEvNS4_8identityES11_S1B_vS1C_EENS_8epilogue10collective6detail29Sm90TmaWarpSpecializedAdapterINS1F_15DefaultEpilogueISJ_SK_SK_NS1E_6thread17LinearCombinationISJ_Li1EffLNS1J_9ScaleType4KindE0ELNS_15FloatRoundStyleE2ESJ_EENS1_15EpilogueDefaultEEEEEvvEEEEvNT_6ParamsE --------------------------
	.section	.nv.info._ZN7cutlass13device_kernelINS_4gemm6kernel13GemmUniversalIN4cute5tupleIJiiiiEEENS1_10collective13CollectiveMmaINS1_34MainloopSm90TmaGmmaWarpSpecializedILi12ENS5_IJNS4_1CILi1EEESB_SB_EEENS1_32KernelTmaWarpSpecializedPingpongEEENS5_IJNSA_ILi64EEENSA_ILi512EEENSA_ILi16EEEEEENS_10bfloat16_tENS5_IJlSB_lEEESJ_SK_NS4_8TiledMMAINS4_8MMA_AtomIJNS4_4SM904GMMA28MMA_64x256x16_F32BF16BF16_SSILNSO_5MajorE0ELSQ_0ELNSO_7ScaleInE1ELSR_1EEEEEENS4_6LayoutISC_NS5_IJNSA_ILi0EEESV_SV_EEEEENS5_IJNS4_10UnderscoreESY_SY_EEEEENS4_13SM90_TMA_LOADENS4_14ComposedLayoutINS4_7SwizzleILi1ELi4ELi3EEENS4_18smem_ptr_flag_bitsILi16EEENSU_INS5_IJNSA_ILi8EEESH_EEENS5_IJSH_SB_EEEEEEEvNS4_8identityES11_S1B_vS1C_EENS_8epilogue10collective6detail29Sm90TmaWarpSpecializedAdapterINS1F_15DefaultEpilogueISJ_SK_SK_NS1E_6thread17LinearCombinationISJ_Li1EffLNS1J_9ScaleType4KindE0ELNS_15FloatRoundStyleE2ESJ_EENS1_15EpilogueDefaultEEEEEvvEEEEvNT_6ParamsE,"",@"SHT_CUDA_INFO"
	.sectionflags	@""
	.align	4


	//----- nvinfo : EIATTR_CUDA_API_VERSION
	.align		4
        /*0000*/ 	.byte	0x04, 0x37
        /*0002*/ 	.short	(.L_21 - .L_20)
.L_20:
        /*0004*/ 	.word	0x00000082


	//----- nvinfo : EIATTR_KPARAM_INFO
	.align		4
.L_21:
        /*0008*/ 	.byte	0x04, 0x17
        /*000a*/ 	.short	(.L_23 - .L_22)
.L_22:
        /*000c*/ 	.word	0x00000000
        /*0010*/ 	.short	0x0000
        /*0012*/ 	.short	0x0070
        /*0014*/ 	.byte	0x00, 0xf0, 0x01, 0x10


	//----- nvinfo : EIATTR_SPARSE_MMA_MASK
	.align		4
.L_23:
        /*0018*/ 	.byte	0x03, 0x50
        /*001a*/ 	.short	0x0000


	//----- nvinfo : EIATTR_MAXREG_COUNT
	.align		4
        /*001c*/ 	.byte	0x03, 0x1b
        /*001e*/ 	.short	0x00a8


	//----- nvinfo : EIATTR_NUM_BARRIERS
	.align		4
        /*0020*/ 	.byte	0x02, 0x4c
        /*0022*/ 	.byte	0x01
	.zero		1


	//----- nvinfo : EIATTR_EXTERNS
	.align		4
        /*0024*/ 	.byte	0x04, 0x0f
        /*0026*/ 	.short	(.L_25 - .L_24)


	//   ....[0]....
	.align		4
.L_24:
        /*0028*/ 	.word	index@(__assertfail)


	//----- nvinfo : EIATTR_ANNOTATIONS
	.align		4
.L_25:
        /*002c*/ 	.byte	0x04, 0x55
        /*002e*/ 	.short	(.L_27 - .L_26)


	//   ....[0]....
.L_26:
        /*0030*/ 	.word	0x00000001
        /*0034*/ 	.byte	0x60, 0x0c, 0x00, 0x00, 0x01, 0x00, 0x00, 0x00, 0x90, 0x0c, 0x00, 0x00, 0x01, 0x00, 0x00, 0x00
        /* <DEDUP_REMOVED lines=262> */
        /*10a4*/ 	.byte	0xc0, 0x42, 0x01, 0x00, 0x01, 0x00, 0x00, 0x00, 0xe0, 0x42, 0x01, 0x00


	//----- nvinfo : EIATTR_MERCURY_ISA_VERSION
	.align		4
.L_27:
        /*10b0*/ 	.byte	0x03, 0x5f
        /*10b2*/ 	.short	0x0101


	//----- nvinfo : EIATTR_INT_WARP_WIDE_INSTR_OFFSETS
	.align		4
        /*10b4*/ 	.byte	0x04, 0x31
        /*10b6*/ 	.short	(.L_29 - .L_28)


	//   ....[0]....
.L_28:
        /*10b8*/ 	.word	0x000005d0


	//   ....[1]....
        /*10bc*/ 	.word	0x000005e0


	//   ....[2]....
        /*10c0*/ 	.word	0x00000650


	//   ....[3]....
        /*10c4*/ 	.word	0x00000660


	//   ....[4]....
        /*10c8*/ 	.word	0x00000670


	//   ....[5]....
        /*10cc*/ 	.word	0x00000690


	//   ....[6]....
        /*10d0*/ 	.word	0x000006f0


	//   ....[7]....
        /*10d4*/ 	.word	0x00000710


	//----- nvinfo : EIATTR_COOP_GROUP_MASK_REGIDS
	.align		4
.L_29:
        /*10d8*/ 	.byte	0x04, 0x29
        /*10da*/ 	.short	(.L_31 - .L_30)


	//   ....[0]....
.L_30:
        /*10dc*/ 	.word	0xffffffff


	//   ....[1]....
        /*10e0*/ 	.word	0xffffffff


	//   ....[2]....
        /*10e4*/ 	.word	0xffffffff


	//   ....[3]....
        /*10e8*/ 	.word	0xffffffff


	//   ....[4]....
        /*10ec*/ 	.word	0xffffffff


	//   ....[5]....
        /*10f0*/ 	.word	0xffffffff


	//----- nvinfo : EIATTR_COOP_GROUP_INSTR_OFFSETS
	.align		4
.L_31:
        /*10f4*/ 	.byte	0x04, 0x28
        /*10f6*/ 	.short	(.L_33 - .L_32)


	//   ....[0]....
.L_32:
        /*10f8*/ 	.word	0x00000060


	//   ....[1]....
        /*10fc*/ 	.word	0x00000090


	//   ....[2]....
        /*1100*/ 	.word	0x00000190


	//   ....[3]....
        /*1104*/ 	.word	0x000004d0


	//   ....[4]....
        /*1108*/ 	.word	0x00000510


	//   ....[5]....
        /*110c*/ 	.word	0x00000550


	//----- nvinfo : EIATTR_REG_RECONFIG
	.align		4
.L_33:
        /*1110*/ 	.byte	0x01, 0x54
	.zero		2


	//----- nvinfo : EIATTR_SYSCALL_OFFSETS
	.align		4
        /*1114*/ 	.byte	0x04, 0x46
        /*1116*/ 	.short	(.L_35 - .L_34)


	//   ....[0]....
.L_34:
        /*1118*/ 	.word	0x00001790


	//----- nvinfo : EIATTR_MBARRIER_INSTR_OFFSETS
	.align		4
.L_35:
        /*111c*/ 	.byte	0x04, 0x39
        /*111e*/ 	.short	(.L_37 - .L_36)


	//   ....[0]....
.L_36:
        /*1120*/ 	.word	0x00000330
        /*1124*/ 	.word	0x000000ff
        /*1128*/ 	.word	0x00000000
        /*112c*/ 	.short	0x0100
        /*112e*/ 	.byte	0x05
	.zero		1


	//   ....[1]....
        /*1130*/ 	.word	0x00000340
        /*1134*/ 	.word	0x000000ff
        /*1138*/ 	.word	0x00000060
        /*113c*/ 	.short	0x0100
        /*113e*/ 	.byte	0x05
	.zero		1


	//   ....[2]....
        /*1140*/ 	.word	0x00000350
        /*1144*/ 	.word	0x000000ff
        /*1148*/ 	.word	0x00000008
        /*114c*/ 	.short	0x0100
        /*114e*/ 	.byte	0x05
	.zero		1


	//   ....[3]....
        /*1150*/ 	.word	0x00000360
        /*1154*/ 	.word	0x000000ff
        /*1158*/ 	.word	0x00000068
        /*115c*/ 	.short	0x0100
        /*115e*/ 	.byte	0x05
	.zero		1


	//   ....[4]....
        /*1160*/ 	.word	0x00000370
        /*1164*/ 	.word	0x000000ff
        /*1168*/ 	.word	0x00000010
        /*116c*/ 	.short	0x0100
        /*116e*/ 	.byte	0x05
	.zero		1


	//   ....[5]....
        /*1170*/ 	.word	0x00000380
        /*1174*/ 	.word	0x000000ff
        /*1178*/ 	.word	0x00000070
        /*117c*/ 	.short	0x0100
        /*117e*/ 	.byte	0x05
	.zero		1


	//   ....[6]....
        /*1180*/ 	.word	0x00000390
        /*1184*/ 	.word	0x000000ff
        /*1188*/ 	.word	0x00000018
        /*118c*/ 	.short	0x0100
        /*118e*/ 	.byte	0x05
	.zero		1


	//   ....[7]....
        /*1190*/ 	.word	0x000003a0
        /*1194*/ 	.word	0x000000ff
        /*1198*/ 	.word	0x00000078
        /*119c*/ 	.short	0x0100
        /*119e*/ 	.byte	0x05
	.zero		1


	//   ....[8]....
        /*11a0*/ 	.word	0x000003b0
        /*11a4*/ 	.word	0x000000ff
        /*11a8*/ 	.word	0x00000020
        /*11ac*/ 	.short	0x0100
        /*11ae*/ 	.byte	0x05
	.zero		1


	//   ....[9]....
        /*11b0*/ 	.word	0x000003c0
        /*11b4*/ 	.word	0x000000ff
        /*11b8*/ 	.word	0x00000080
        /*11bc*/ 	.short	0x0100
        /*11be*/ 	.byte	0x05
	.zero		1


	//   ....[10]....
        /*11c0*/ 	.word	0x000003d0
        /*11c4*/ 	.word	0x000000ff
        /*11c8*/ 	.word	0x00000028
        /*11cc*/ 	.short	0x0100
        /*11ce*/ 	.byte	0x05
	.zero		1


	//   ....[11]....
        /*11d0*/ 	.word	0x000003e0
        /*11d4*/ 	.word	0x000000ff
        /*11d8*/ 	.word	0x00000088
        /*11dc*/ 	.short	0x0100
        /*11de*/ 	.byte	0x05
	.zero		1


	//   ....[12]....
        /*11e0*/ 	.word	0x000003f0
        /*11e4*/ 	.word	0x000000ff
        /*11e8*/ 	.word	0x00000030
        /*11ec*/ 	.short	0x0100
        /*11ee*/ 	.byte	0x05
	.zero		1


	//   ....[13]....
        /*11f0*/ 	.word	0x00000400
        /*11f4*/ 	.word	0x000000ff
        /*11f8*/ 	.word	0x00000090
        /*11fc*/ 	.short	0x0100
        /*11fe*/ 	.byte	0x05
	.zero		1


	//   ....[14]....
        /*1200*/ 	.word	0x00000410
        /*1204*/ 	.word	0x000000ff
        /*1208*/ 	.word	0x00000038
        /*120c*/ 	.short	0x0100
        /*120e*/ 	.byte	0x05
	.zero		1


	//   ....[15]....
        /*1210*/ 	.word	0x00000420
        /*1214*/ 	.word	0x000000ff
        /*1218*/ 	.word	0x00000098
        /*121c*/ 	.short	0x0100
        /*121e*/ 	.byte	0x05
	.zero		1


	//   ....[16]....
        /*1220*/ 	.word	0x00000430
        /*1224*/ 	.word	0x000000ff
        /*1228*/ 	.word	0x00000040
        /*122c*/ 	.short	0x0100
        /*122e*/ 	.byte	0x05
	.zero		1


	//   ....[17]....
        /*1230*/ 	.word	0x00000440
        /*1234*/ 	.word	0x000000ff
        /*1238*/ 	.word	0x000000a0
        /*123c*/ 	.short	0x0100
        /*123e*/ 	.byte	0x05
	.zero		1


	//   ....[18]....
        /*1240*/ 	.word	0x00000450
        /*1244*/ 	.word	0x000000ff
        /*1248*/ 	.word	0x00000048
        /*124c*/ 	.short	0x0100
        /*124e*/ 	.byte	0x05
	.zero		1


	//   ....[19]....
        /*1250*/ 	.word	0x00000460
        /*1254*/ 	.word	0x000000ff
        /*1258*/ 	.word	0x000000a8
        /*125c*/ 	.short	0x0100
        /*125e*/ 	.byte	0x05
	.zero		1


	//   ....[20]....
        /*1260*/ 	.word	0x00000470
        /*1264*/ 	.word	0x000000ff
        /*1268*/ 	.word	0x00000050
        /*126c*/ 	.short	0x0100
        /*126e*/ 	.byte	0x05
	.zero		1


	//   ....[21]....
        /*1270*/ 	.word	0x00000480
        /*1274*/ 	.word	0x000000ff
        /*1278*/ 	.word	0x000000b0
        /*127c*/ 	.short	0x0100
        /*127e*/ 	.byte	0x05
	.zero		1


	//   ....[22]....
        /*1280*/ 	.word	0x00000490
        /*1284*/ 	.word	0x000000ff
        /*1288*/ 	.word	0x00000058
        /*128c*/ 	.short	0x0100
        /*128e*/ 	.byte	0x05
	.zero		1


	//   ....[23]....
        /*1290*/ 	.word	0x000004a0
        /*1294*/ 	.word	0x000000ff
        /*1298*/ 	.word	0x000000b8
        /*129c*/ 	.short	0x0100
        /*129e*/ 	.byte	0x05
	.zero		1


	//   ....[24]....
        /*12a0*/ 	.word	0x00000730
        /*12a4*/ 	.word	0x000000ff
        /*12a8*/ 	.word	0x000000f0
        /*12ac*/ 	.short	0x0100
        /*12ae*/ 	.byte	0x05
	.zero		1


	//   ....[25]....
        /*12b0*/ 	.word	0x00000740
        /*12b4*/ 	.word	0x000000ff
        /*12b8*/ 	.word	0x000000f8
        /*12bc*/ 	.short	0x0100
        /*12be*/ 	.byte	0x05
	.zero		1


	//   ....[26]....
        /*12c0*/ 	.word	0x00000790
        /*12c4*/ 	.word	0x000000ff
        /*12c8*/ 	.word	0x000000d0
        /*12cc*/ 	.short	0x0100
        /*12ce*/ 	.byte	0x0a
	.zero		1


	//   ....[27]....
        /*12d0*/ 	.word	0x000007b0
        /*12d4*/ 	.word	0x000000ff
        /*12d8*/ 	.word	0x000000d8
        /*12dc*/ 	.short	0x0100
        /*12de*/ 	.byte	0x0a
	.zero		1


	//   ....[28]....
        /*12e0*/ 	.word	0x000007c0
        /*12e4*/ 	.word	0x000000ff
        /*12e8*/ 	.word	0x000000e0
        /*12ec*/ 	.short	0x0100
        /*12ee*/ 	.byte	0x0a
	.zero		1


	//   ....[29]....
        /*12f0*/ 	.word	0x000007d0
        /*12f4*/ 	.word	0x000000ff
        /*12f8*/ 	.word	0x000000e8
        /*12fc*/ 	.short	0x0100
        /*12fe*/ 	.byte	0x0a
	.zero		1


	//   ....[30]....
        /*1300*/ 	.word	0x00001670
        /*1304*/ 	.word	0x00000016
        /*1308*/ 	.word	0x00000000
        /*130c*/ 	.short	0x010a
        /*130e*/ 	.byte	0x29
	.zero		1


	//   ....[31]....
        /*1310*/ 	.word	0x00001830
        /*1314*/ 	.word	0x00000003
        /*1318*/ 	.word	0x00000000
        /*131c*/ 	.short	0x010a
        /*131e*/ 	.byte	0x3f
	.zero		1


	//   ....[32]....
        /*1320*/ 	.word	0x00001890
        /*1324*/ 	.word	0x00000003
        /*1328*/ 	.word	0x00000000
        /*132c*/ 	.short	0x010a
        /*132e*/ 	.byte	0x3f
	.zero		1


	//   ....[33]....
        /*1330*/ 	.word	0x00001ed0
        /*1334*/ 	.word	0x000000ff
        /*1338*/ 	.word	0x00000000
        /*133c*/ 	.short	0x010a
        /*133e*/ 	.byte	0x04
	.zero		1


	//   ....[34]....
        /*1340*/ 	.word	0x00001f10
        /*1344*/ 	.word	0x000000ff
        /*1348*/ 	.word	0x00000000
        /*134c*/ 	.short	0x010a
        /*134e*/ 	.byte	0x04
	.zero		1


	//   ....[35]....
        /*1350*/ 	.word	0x00002b20
        /*1354*/ 	.word	0x000000ff
        /*1358*/ 	.word	0x00000000
        /*135c*/ 	.short	0x0101
        /*135e*/ 	.byte	0x04
	.zero		1


	//   ....[36]....
        /*1360*/ 	.word	0x00002c30
        /*1364*/ 	.word	0x00000000
        /*1368*/ 	.word	0x00000000
        /*136c*/ 	.short	0x0101
        /*136e*/ 	.byte	0x2b
	.zero		1


	//   ....[37]....
        /*1370*/ 	.word	0x00002d00
        /*1374*/ 	.word	0x000000ff
        /*1378*/ 	.word	0x00000000
        /*137c*/ 	.short	0x0101
        /*137e*/ 	.byte	0x06
	.zero		1


	//   ....[38]....
        /*1380*/ 	.word	0x00002d90
        /*1384*/ 	.word	0x00000016
        /*1388*/ 	.word	0x00000010
        /*138c*/ 	.short	0x010a
        /*138e*/ 	.byte	0x29
	.zero		1


	//   ....[39]....
        /*1390*/ 	.word	0x000134e0
        /*1394*/ 	.word	0x00000004
        /*1398*/ 	.word	0x00000000
        /*139c*/ 	.short	0x0101
        /*139e*/ 	.byte	0x2b
	.zero		1


	//   ....[40]....
        /*13a0*/ 	.word	0x00013e60
        /*13a4*/ 	.word	0x00000007
        /*13a8*/ 	.word	0x00000060
        /*13ac*/ 	.short	0x010a
        /*13ae*/ 	.byte	0x3f
	.zero		1


	//   ....[41]....
        /*13b0*/ 	.word	0x000141f0
        /*13b4*/ 	.word	0x00000002
        /*13b8*/ 	.word	0x000000f8
        /*13bc*/ 	.short	0x0101
        /*13be*/ 	.byte	0x3f
	.zero		1


	//   ....[42]....
        /*13c0*/ 	.word	0x000149b0
        /*13c4*/ 	.word	0x00000005
        /*13c8*/ 	.word	0x00000000
        /*13cc*/ 	.short	0x010a
        /*13ce*/ 	.byte	0x3f
	.zero		1


	//   ....[43]....
        /*13d0*/ 	.word	0x00014a40
        /*13d4*/ 	.word	0x00000007
        /*13d8*/ 	.word	0x00000000
        /*13dc*/ 	.short	0x010a
        /*13de*/ 	.byte	0x3f
	.zero		1


	//   ....[44]....
        /*13e0*/ 	.word	0x00014ad0
        /*13e4*/ 	.word	0x00000007
        /*13e8*/ 	.word	0x00000000
        /*13ec*/ 	.short	0x010a
        /*13ee*/ 	.byte	0x3f
	.zero		1


	//   ....[45]....
        /*13f0*/ 	.word	0x00014b60
        /*13f4*/ 	.word	0x00000007
        /*13f8*/ 	.word	0x00000000
        /*13fc*/ 	.short	0x010a
        /*13fe*/ 	.byte	0x3f
	.zero		1


	//   ....[46]....
        /*1400*/ 	.word	0x00014bf0
        /*1404*/ 	.word	0x00000007
        /*1408*/ 	.word	0x00000000
        /*140c*/ 	.short	0x010a
        /*140e*/ 	.byte	0x3f
	.zero		1


	//   ....[47]....
        /*1410*/ 	.word	0x00014c80
        /*1414*/ 	.word	0x00000007
        /*1418*/ 	.word	0x00000000
        /*141c*/ 	.short	0x010a
        /*141e*/ 	.byte	0x3f
	.zero		1


	//   ....[48]....
        /*1420*/ 	.word	0x00014d10
        /*1424*/ 	.word	0x00000007
        /*1428*/ 	.word	0x00000000
        /*142c*/ 	.short	0x010a
        /*142e*/ 	.byte	0x3f
	.zero		1


	//   ....[49]....
        /*1430*/ 	.word	0x00014da0
        /*1434*/ 	.word	0x00000007
        /*1438*/ 	.word	0x00000000
        /*143c*/ 	.short	0x010a
        /*143e*/ 	.byte	0x3f
	.zero		1


	//   ....[50]....
        /*1440*/ 	.word	0x00014e30
        /*1444*/ 	.word	0x00000007
        /*1448*/ 	.word	0x00000000
        /*144c*/ 	.short	0x010a
        /*144e*/ 	.byte	0x3f
	.zero		1


	//   ....[51]....
        /*1450*/ 	.word	0x00014ec0
        /*1454*/ 	.word	0x00000007
        /*1458*/ 	.word	0x00000000
        /*145c*/ 	.short	0x010a
        /*145e*/ 	.byte	0x3f
	.zero		1


	//   ....[52]....
        /*1460*/ 	.word	0x00014f50
        /*1464*/ 	.word	0x00000007
        /*1468*/ 	.word	0x00000000
        /*146c*/ 	.short	0x010a
        /*146e*/ 	.byte	0x3f
	.zero		1


	//   ....[53]....
        /*1470*/ 	.word	0x00014fe0
        /*1474*/ 	.word	0x00000003
        /*1478*/ 	.word	0x00000000
        /*147c*/ 	.short	0x010a
        /*147e*/ 	.byte	0x3f
	.zero		1


	//   ....[54]....
        /*1480*/ 	.word	0x00015050
        /*1484*/ 	.word	0x00000000
        /*1488*/ 	.word	0x00000000
        /*148c*/ 	.short	0x010a
        /*148e*/ 	.byte	0x3f
	.zero		1


	//   ....[55]....
        /*1490*/ 	.word	0x000150a0
        /*1494*/ 	.word	0x00000003
        /*1498*/ 	.word	0x00000000
        /*149c*/ 	.short	0x010a
        /*149e*/ 	.byte	0x3f
	.zero		1


	//   ....[56]....
        /*14a0*/ 	.word	0x00015100
        /*14a4*/ 	.word	0x00000005
        /*14a8*/ 	.word	0x00000000
        /*14ac*/ 	.short	0x010a
        /*14ae*/ 	.byte	0x3f
	.zero		1


	//   ....[57]....
        /*14b0*/ 	.word	0x00015160
        /*14b4*/ 	.word	0x00000003
        /*14b8*/ 	.word	0x00000010
        /*14bc*/ 	.short	0x010a
        /*14be*/ 	.byte	0x3f
	.zero		1


	//   ....[58]....
        /*14c0*/ 	.word	0x00015230
        /*14c4*/ 	.word	0x00000007
        /*14c8*/ 	.word	0x00000060
        /*14cc*/ 	.short	0x010a
        /*14ce*/ 	.byte	0x3f
	.zero		1


	//   ....[59]....
        /*14d0*/ 	.word	0x00015300
        /*14d4*/ 	.word	0x00000005
        /*14d8*/ 	.word	0x00000000
        /*14dc*/ 	.short	0x010a
        /*14de*/ 	.byte	0x3f
	.zero		1


	//   ....[60]....
        /*14e0*/ 	.word	0x00015350
        /*14e4*/ 	.word	0x00000007
        /*14e8*/ 	.word	0x00000000
        /*14ec*/ 	.short	0x010a
        /*14ee*/ 	.byte	0x3f
	.zero		1


	//   ....[61]....
        /*14f0*/ 	.word	0x000153a0
        /*14f4*/ 	.word	0x00000007
        /*14f8*/ 	.word	0x00000000
        /*14fc*/ 	.short	0x010a
        /*14fe*/ 	.byte	0x3f
	.zero		1


	//   ....[62]....
        /*1500*/ 	.word	0x000153f0
        /*1504*/ 	.word	0x00000007
        /*1508*/ 	.word	0x00000000
        /*150c*/ 	.short	0x010a
        /*150e*/ 	.byte	0x3f
	.zero		1


	//   ....[63]....
        /*1510*/ 	.word	0x00015440
        /*1514*/ 	.word	0x00000007
        /*1518*/ 	.word	0x00000000
        /*151c*/ 	.short	0x010a
        /*151e*/ 	.byte	0x3f
	.zero		1


	//   ....[64]....
        /*1520*/ 	.word	0x00015490
        /*1524*/ 	.word	0x00000007
        /*1528*/ 	.word	0x00000000
        /*152c*/ 	.short	0x010a
        /*152e*/ 	.byte	0x3f
	.zero		1


	//   ....[65]....
        /*1530*/ 	.word	0x000154e0
        /*1534*/ 	.word	0x00000007
        /*1538*/ 	.word	0x00000000
        /*153c*/ 	.short	0x010a
        /*153e*/ 	.byte	0x3f
	.zero		1


	//   ....[66]....
        /*1540*/ 	.word	0x00015530
        /*1544*/ 	.word	0x00000007
        /*1548*/ 	.word	0x00000000
        /*154c*/ 	.short	0x010a
        /*154e*/ 	.byte	0x3f
	.zero		1


	//   ....[67]....
        /*1550*/ 	.word	0x00015580
        /*1554*/ 	.word	0x00000007
        /*1558*/ 	.word	0x00000000
        /*155c*/ 	.short	0x010a
        /*155e*/ 	.byte	0x3f
	.zero		1


	//   ....[68]....
        /*1560*/ 	.word	0x000155d0
        /*1564*/ 	.word	0x00000007
        /*1568*/ 	.word	0x00000000
        /*156c*/ 	.short	0x010a
        /*156e*/ 	.byte	0x3f
	.zero		1


	//   ....[69]....
        /*1570*/ 	.word	0x00015620
        /*1574*/ 	.word	0x00000007
        /*1578*/ 	.word	0x00000000
        /*157c*/ 	.short	0x010a
        /*157e*/ 	.byte	0x3f
	.zero		1


	//----- nvinfo : EIATTR_NUM_MBARRIERS
	.align		4
.L_37:
        /*1580*/ 	.byte	0x03, 0x38
        /*1582*/ 	.short	0x001e


	//----- nvinfo : EIATTR_EXIT_INSTR_OFFSETS
	.align		4
        /*1584*/ 	.byte	0x04, 0x1c
        /*1586*/ 	.short	(.L_39 - .L_38)


	//   ....[0]....
.L_38:
        /*1588*/ 	.word	0x00001380


	//   ....[1]....
        /*158c*/ 	.word	0x000013e0


	//   ....[2]....
        /*1590*/ 	.word	0x00013b90


	//   ....[3]....
        /*1594*/ 	.word	0x00013bc0


	//   ....[4]....
        /*1598*/ 	.word	0x00015030


	//----- nvinfo : EIATTR_MAX_THREADS
	.align		4
.L_39:
        /*159c*/ 	.byte	0x04, 0x05
        /*159e*/ 	.short	(.L_41 - .L_40)
.L_40:
        /*15a0*/ 	.word	0x00000180
        /*15a4*/ 	.word	0x00000001
        /*15a8*/ 	.word	0x00000001


	//----- nvinfo : EIATTR_CRS_STACK_SIZE
	.align		4
.L_41:
        /*15ac*/ 	.byte	0x04, 0x1e
        /*15ae*/ 	.short	(.L_43 - .L_42)
.L_42:
        /*15b0*/ 	.word	0x00000000


	//----- nvinfo : EIATTR_CBANK_PARAM_SIZE
	.align		4
.L_43:
        /*15b4*/ 	.byte	0x03, 0x19
        /*15b6*/ 	.short	0x0470


	//----- nvinfo : EIATTR_PARAM_CBANK
	.align		4
        /*15b8*/ 	.byte	0x04, 0x0a
        /*15ba*/ 	.short	(.L_45 - .L_44)
	.align		4
.L_44:
        /*15bc*/ 	.word	index@(.nv.constant0._ZN7cutlass13device_kernelINS_4gemm6kernel13GemmUniversalIN4cute5tupleIJiiiiEEENS1_10collective13CollectiveMmaINS1_34MainloopSm90TmaGmmaWarpSpecializedILi12ENS5_IJNS4_1CILi1EEESB_SB_EEENS1_32KernelTmaWarpSpecializedPingpongEEENS5_IJNSA_ILi64EEENSA_ILi512EEENSA_ILi16EEEEEENS_10bfloat16_tENS5_IJlSB_lEEESJ_SK_NS4_8TiledMMAINS4_8MMA_AtomIJNS4_4SM904GMMA28MMA_64x256x16_F32BF16BF16_SSILNSO_5MajorE0ELSQ_0ELNSO_7ScaleInE1ELSR_1EEEEEENS4_6LayoutISC_NS5_IJNSA_ILi0EEESV_SV_EEEEENS5_IJNS4_10UnderscoreESY_SY_EEEEENS4_13SM90_TMA_LOADENS4_14ComposedLayoutINS4_7SwizzleILi1ELi4ELi3EEENS4_18smem_ptr_flag_bitsILi16EEENSU_INS5_IJNSA_ILi8EEESH_EEENS5_IJSH_SB_EEEEEEEvNS4_8identityES11_S1B_vS1C_EENS_8epilogue10collective6detail29Sm90TmaWarpSpecializedAdapterINS1F_15DefaultEpilogueISJ_SK_SK_NS1E_6thread17LinearCombinationISJ_Li1EffLNS1J_9ScaleType4KindE0ELNS_15FloatRoundStyleE2ESJ_EENS1_15EpilogueDefaultEEEEEvvEEEEvNT_6ParamsE)
        /*15c0*/ 	.short	0x0210
        /*15c2*/ 	.short	0x0470


	//----- nvinfo : EIATTR_SW_WAR
	.align		4
.L_45:
        /*15c4*/ 	.byte	0x04, 0x36
        /*15c6*/ 	.short	(.L_47 - .L_46)
.L_46:
        /*15c8*/ 	.word	0x00000008
.L_47:


//--------------------- .nv.callgraph             --------------------------
	.section	.nv.callgraph,"",@"SHT_CUDA_CALLGRAPH"
	.align	4
	.sectionentsize	8
	.align		4
        /*0000*/ 	.word	0x00000000
	.align		4
        /*0004*/ 	.word	0xffffffff
	.align		4
        /*0008*/ 	.word	index@(_ZN7cutlass13device_kernelINS_4gemm6kernel13GemmUniversalIN4cute5tupleIJiiiiEEENS1_10collective13CollectiveMmaINS1_34MainloopSm90TmaGmmaWarpSpecializedILi12ENS5_IJNS4_1CILi1EEESB_SB_EEENS1_32KernelTmaWarpSpecializedPingpongEEENS5_IJNSA_ILi64EEENSA_ILi512EEENSA_ILi16EEEEEENS_10bfloat16_tENS5_IJlSB_lEEESJ_SK_NS4_8TiledMMAINS4_8MMA_AtomIJNS4_4SM904GMMA28MMA_64x256x16_F32BF16BF16_SSILNSO_5MajorE0ELSQ_0ELNSO_7ScaleInE1ELSR_1EEEEEENS4_6LayoutISC_NS5_IJNSA_ILi0EEESV_SV_EEEEENS5_IJNS4_10UnderscoreESY_SY_EEEEENS4_13SM90_TMA_LOADENS4_14ComposedLayoutINS4_7SwizzleILi1ELi4ELi3EEENS4_18smem_ptr_flag_bitsILi16EEENSU_INS5_IJNSA_ILi8EEESH_EEENS5_IJSH_SB_EEEEEEEvNS4_8identityES11_S1B_vS1C_EENS_8epilogue10collective6detail29Sm90TmaWarpSpecializedAdapterINS1F_15DefaultEpilogueISJ_SK_SK_NS1E_6thread17LinearCombinationISJ_Li1EffLNS1J_9ScaleType4KindE0ELNS_15FloatRoundStyleE2ESJ_EENS1_15EpilogueDefaultEEEEEvvEEEEvNT_6ParamsE)
	.align		4
        /*000c*/ 	.word	index@(__assertfail)
	.align		4
        /*0010*/ 	.word	0x00000000
	.align		4
        /*0014*/ 	.word	0xfffffffe
	.align		4
        /*0018*/ 	.word	0x00000000
	.align		4
        /*001c*/ 	.word	0xfffffffd
	.align		4
        /*0020*/ 	.word	0x00000000
	.align		4
        /*0024*/ 	.word	0xfffffffc


//--------------------- .nv.constant4             --------------------------
	.section	.nv.constant4,"a",@progbits
	.align	8
	.align		8
.nv.constant4:
        /*0000*/ 	.dword	__assertfail
	.align		8
        /*0008*/ 	.dword	__unnamed_1
	.align		8
        /*0010*/ 	.dword	_ZN39_INTERNAL_6f19ed2b_4_k_cu_94d80780_69034cuda3std3__45__cpo5beginE
	.align		8
        /*0018*/ 	.dword	_ZN39_INTERNAL_6f19ed2b_4_k_cu_94d80780_69034cuda3std3__45__cpo3endE
	.align		8
        /*0020*/ 	.dword	_ZN39_INTERNAL_6f19ed2b_4_k_cu_94d80780_69034cuda3std3__45__cpo6cbeginE
	.align		8
        /*0028*/ 	.dword	_ZN39_INTERNAL_6f19ed2b_4_k_cu_94d80780_69034cuda3std3__45__cpo4cendE
	.align		8
        /*0030*/ 	.dword	_ZN39_INTERNAL_6f19ed2b_4_k_cu_94d80780_69034cuda3std3__441_GLOBAL__N__6f19ed2b_4_k_cu_94d80780_69036ignoreE
	.align		8
        /*0038*/ 	.dword	_ZN39_INTERNAL_6f19ed2b_4_k_cu_94d80780_69034cuda3std3__419piecewise_constructE
	.align		8
        /*0040*/ 	.dword	_ZN39_INTERNAL_6f19ed2b_4_k_cu_94d80780_69034cuda3std3__48in_placeE
	.align		8
        /*0048*/ 	.dword	_ZN39_INTERNAL_6f19ed2b_4_k_cu_94d80780_69034cuda3std6ranges3__45__cpo4swapE
	.align		8
        /*0050*/ 	.dword	_ZN39_INTERNAL_6f19ed2b_4_k_cu_94d80780_69034cuda3std6ranges3__45__cpo9iter_moveE
	.align		8
        /*0058*/ 	.dword	_ZN39_INTERNAL_6f19ed2b_4_k_cu_94d80780_69034cute7productE
	.align		8
        /*0060*/ 	.dword	_ZN39_INTERNAL_6f19ed2b_4_k_cu_94d80780_69034cute1_E
	.align		8
        /*0068*/ 	.dword	$str$22
	.align		8
        /*0070*/ 	.dword	$str$23


//--------------------- .text._ZN7cutlass13device_kernelINS_4gemm6kernel13GemmUniversalIN4cute5tupleIJiiiiEEENS1_10collective13CollectiveMmaINS1_34MainloopSm90TmaGmmaWarpSpecializedILi12ENS5_IJNS4_1CILi1EEESB_SB_EEENS1_32KernelTmaWarpSpecializedPingpongEEENS5_IJNSA_ILi64EEENSA_ILi512EEENSA_ILi16EEEEEENS_10bfloat16_tENS5_IJlSB_lEEESJ_SK_NS4_8TiledMMAINS4_8MMA_AtomIJNS4_4SM904GMMA28MMA_64x256x16_F32BF16BF16_SSILNSO_5MajorE0ELSQ_0ELNSO_7ScaleInE1ELSR_1EEEEEENS4_6LayoutISC_NS5_IJNSA_ILi0EEESV_SV_EEEEENS5_IJNS4_10UnderscoreESY_SY_EEEEENS4_13SM90_TMA_LOADENS4_14ComposedLayoutINS4_7SwizzleILi1ELi4ELi3EEENS4_18smem_ptr_flag_bitsILi16EEENSU_INS5_IJNSA_ILi8EEESH_EEENS5_IJSH_SB_EEEEEEEvNS4_8identityES11_S1B_vS1C_EENS_8epilogue10collective6detail29Sm90TmaWarpSpecializedAdapterINS1F_15DefaultEpilogueISJ_SK_SK_NS1E_6thread17LinearCombinationISJ_Li1EffLNS1J_9ScaleType4KindE0ELNS_15FloatRoundStyleE2ESJ_EENS1_15EpilogueDefaultEEEEEvvEEEEvNT_6ParamsE --------------------------
	.section	.text._ZN7cutlass13device_kernelINS_4gemm6kernel13GemmUniversalIN4cute5tupleIJiiiiEEENS1_10collective13CollectiveMmaINS1_34MainloopSm90TmaGmmaWarpSpecializedILi12ENS5_IJNS4_1CILi1EEESB_SB_EEENS1_32KernelTmaWarpSpecializedPingpongEEENS5_IJNSA_ILi64EEENSA_ILi512EEENSA_ILi16EEEEEENS_10bfloat16_tENS5_IJlSB_lEEESJ_SK_NS4_8TiledMMAINS4_8MMA_AtomIJNS4_4SM904GMMA28MMA_64x256x16_F32BF16BF16_SSILNSO_5MajorE0ELSQ_0ELNSO_7ScaleInE1ELSR_1EEEEEENS4_6LayoutISC_NS5_IJNSA_ILi0EEESV_SV_EEEEENS5_IJNS4_10UnderscoreESY_SY_EEEEENS4_13SM90_TMA_LOADENS4_14ComposedLayoutINS4_7SwizzleILi1ELi4ELi3EEENS4_18smem_ptr_flag_bitsILi16EEENSU_INS5_IJNSA_ILi8EEESH_EEENS5_IJSH_SB_EEEEEEEvNS4_8identityES11_S1B_vS1C_EENS_8epilogue10collective6detail29Sm90TmaWarpSpecializedAdapterINS1F_15DefaultEpilogueISJ_SK_SK_NS1E_6thread17LinearCombinationISJ_Li1EffLNS1J_9ScaleType4KindE0ELNS_15FloatRoundStyleE2ESJ_EENS1_15EpilogueDefaultEEEEEvvEEEEvNT_6ParamsE,"ax",@progbits
	.align	128
.text._ZN7cutlass13device_kernelINS_4gemm6kernel13GemmUniversalIN4cute5tupleIJiiiiEEENS1_10collective13CollectiveMmaINS1_34MainloopSm90TmaGmmaWarpSpecializedILi12ENS5_IJNS4_1CILi1EEESB_SB_EEENS1_32KernelTmaWarpSpecializedPingpongEEENS5_IJNSA_ILi64EEENSA_ILi512EEENSA_ILi16EEEEEENS_10bfloat16_tENS5_IJlSB_lEEESJ_SK_NS4_8TiledMMAINS4_8MMA_AtomIJNS4_4SM904GMMA28MMA_64x256x16_F32BF16BF16_SSILNSO_5MajorE0ELSQ_0ELNSO_7ScaleInE1ELSR_1EEEEEENS4_6LayoutISC_NS5_IJNSA_ILi0EEESV_SV_EEEEENS5_IJNS4_10UnderscoreESY_SY_EEEEENS4_13SM90_TMA_LOADENS4_14ComposedLayoutINS4_7SwizzleILi1ELi4ELi3EEENS4_18smem_ptr_flag_bitsILi16EEENSU_INS5_IJNSA_ILi8EEESH_EEENS5_IJSH_SB_EEEEEEEvNS4_8identityES11_S1B_vS1C_EENS_8epilogue10collective6detail29Sm90TmaWarpSpecializedAdapterINS1F_15DefaultEpilogueISJ_SK_SK_NS1E_6thread17LinearCombinationISJ_Li1EffLNS1J_9ScaleType4KindE0ELNS_15FloatRoundStyleE2ESJ_EENS1_15EpilogueDefaultEEEEEvvEEEEvNT_6ParamsE:
        .type           _ZN7cutlass13device_kernelINS_4gemm6kernel13GemmUniversalIN4cute5tupleIJiiiiEEENS1_10collective13CollectiveMmaINS1_34MainloopSm90TmaGmmaWarpSpecializedILi12ENS5_IJNS4_1CILi1EEESB_SB_EEENS1_32KernelTmaWarpSpecializedPingpongEEENS5_IJNSA_ILi64EEENSA_ILi512EEENSA_ILi16EEEEEENS_10bfloat16_tENS5_IJlSB_lEEESJ_SK_NS4_8TiledMMAINS4_8MMA_AtomIJNS4_4SM904GMMA28MMA_64x256x16_F32BF16BF16_SSILNSO_5MajorE0ELSQ_0ELNSO_7ScaleInE1ELSR_1EEEEEENS4_6LayoutISC_NS5_IJNSA_ILi0EEESV_SV_EEEEENS5_IJNS4_10UnderscoreESY_SY_EEEEENS4_13SM90_TMA_LOADENS4_14ComposedLayoutINS4_7SwizzleILi1ELi4ELi3EEENS4_18smem_ptr_flag_bitsILi16EEENSU_INS5_IJNSA_ILi8EEESH_EEENS5_IJSH_SB_EEEEEEEvNS4_8identityES11_S1B_vS1C_EENS_8epilogue10collective6detail29Sm90TmaWarpSpecializedAdapterINS1F_15DefaultEpilogueISJ_SK_SK_NS1E_6thread17LinearCombinationISJ_Li1EffLNS1J_9ScaleType4KindE0ELNS_15FloatRoundStyleE2ESJ_EENS1_15EpilogueDefaultEEEEEvvEEEEvNT_6ParamsE,@function
        .size           _ZN7cutlass13device_kernelINS_4gemm6kernel13GemmUniversalIN4cute5tupleIJiiiiEEENS1_10collective13CollectiveMmaINS1_34MainloopSm90TmaGmmaWarpSpecializedILi12ENS5_IJNS4_1CILi1EEESB_SB_EEENS1_32KernelTmaWarpSpecializedPingpongEEENS5_IJNSA_ILi64EEENSA_ILi512EEENSA_ILi16EEEEEENS_10bfloat16_tENS5_IJlSB_lEEESJ_SK_NS4_8TiledMMAINS4_8MMA_AtomIJNS4_4SM904GMMA28MMA_64x256x16_F32BF16BF16_SSILNSO_5MajorE0ELSQ_0ELNSO_7ScaleInE1ELSR_1EEEEEENS4_6LayoutISC_NS5_IJNSA_ILi0EEESV_SV_EEEEENS5_IJNS4_10UnderscoreESY_SY_EEEEENS4_13SM90_TMA_LOADENS4_14ComposedLayoutINS4_7SwizzleILi1ELi4ELi3EEENS4_18smem_ptr_flag_bitsILi16EEENSU_INS5_IJNSA_ILi8EEESH_EEENS5_IJSH_SB_EEEEEEEvNS4_8identityES11_S1B_vS1C_EENS_8epilogue10collective6detail29Sm90TmaWarpSpecializedAdapterINS1F_15DefaultEpilogueISJ_SK_SK_NS1E_6thread17LinearCombinationISJ_Li1EffLNS1J_9ScaleType4KindE0ELNS_15FloatRoundStyleE2ESJ_EENS1_15EpilogueDefaultEEEEEvvEEEEvNT_6ParamsE,(.L_x_598 - _ZN7cutlass13device_kernelINS_4gemm6kernel13GemmUniversalIN4cute5tupleIJiiiiEEENS1_10collective13CollectiveMmaINS1_34MainloopSm90TmaGmmaWarpSpecializedILi12ENS5_IJNS4_1CILi1EEESB_SB_EEENS1_32KernelTmaWarpSpecializedPingpongEEENS5_IJNSA_ILi64EEENSA_ILi512EEENSA_ILi16EEEEEENS_10bfloat16_tENS5_IJlSB_lEEESJ_SK_NS4_8TiledMMAINS4_8MMA_AtomIJNS4_4SM904GMMA28MMA_64x256x16_F32BF16BF16_SSILNSO_5MajorE0ELSQ_0ELNSO_7ScaleInE1ELSR_1EEEEEENS4_6LayoutISC_NS5_IJNSA_ILi0EEESV_SV_EEEEENS5_IJNS4_10UnderscoreESY_SY_EEEEENS4_13SM90_TMA_LOADENS4_14ComposedLayoutINS4_7SwizzleILi1ELi4ELi3EEENS4_18smem_ptr_flag_bitsILi16EEENSU_INS5_IJNSA_ILi8EEESH_EEENS5_IJSH_SB_EEEEEEEvNS4_8identityES11_S1B_vS1C_EENS_8epilogue10collective6detail29Sm90TmaWarpSpecializedAdapterINS1F_15DefaultEpilogueISJ_SK_SK_NS1E_6thread17LinearCombinationISJ_Li1EffLNS1J_9ScaleType4KindE0ELNS_15FloatRoundStyleE2ESJ_EENS1_15EpilogueDefaultEEEEEvvEEEEvNT_6ParamsE)
        .other          _ZN7cutlass13device_kernelINS_4gemm6kernel13GemmUniversalIN4cute5tupleIJiiiiEEENS1_10collective13CollectiveMmaINS1_34MainloopSm90TmaGmmaWarpSpecializedILi12ENS5_IJNS4_1CILi1EEESB_SB_EEENS1_32KernelTmaWarpSpecializedPingpongEEENS5_IJNSA_ILi64EEENSA_ILi512EEENSA_ILi16EEEEEENS_10bfloat16_tENS5_IJlSB_lEEESJ_SK_NS4_8TiledMMAINS4_8MMA_AtomIJNS4_4SM904GMMA28MMA_64x256x16_F32BF16BF16_SSILNSO_5MajorE0ELSQ_0ELNSO_7ScaleInE1ELSR_1EEEEEENS4_6LayoutISC_NS5_IJNSA_ILi0EEESV_SV_EEEEENS5_IJNS4_10UnderscoreESY_SY_EEEEENS4_13SM90_TMA_LOADENS4_14ComposedLayoutINS4_7SwizzleILi1ELi4ELi3EEENS4_18smem_ptr_flag_bitsILi16EEENSU_INS5_IJNSA_ILi8EEESH_EEENS5_IJSH_SB_EEEEEEEvNS4_8identityES11_S1B_vS1C_EENS_8epilogue10collective6detail29Sm90TmaWarpSpecializedAdapterINS1F_15DefaultEpilogueISJ_SK_SK_NS1E_6thread17LinearCombinationISJ_Li1EffLNS1J_9ScaleType4KindE0ELNS_15FloatRoundStyleE2ESJ_EENS1_15EpilogueDefaultEEEEEvvEEEEvNT_6ParamsE,@"STO_CUDA_ENTRY STV_DEFAULT"
_ZN7cutlass13device_kernelINS_4gemm6kernel13GemmUniversalIN4cute5tupleIJiiiiEEENS1_10collective13CollectiveMmaINS1_34MainloopSm90TmaGmmaWarpSpecializedILi12ENS5_IJNS4_1CILi1EEESB_SB_EEENS1_32KernelTmaWarpSpecializedPingpongEEENS5_IJNSA_ILi64EEENSA_ILi512EEENSA_ILi16EEEEEENS_10bfloat16_tENS5_IJlSB_lEEESJ_SK_NS4_8TiledMMAINS4_8MMA_AtomIJNS4_4SM904GMMA28MMA_64x256x16_F32BF16BF16_SSILNSO_5MajorE0ELSQ_0ELNSO_7ScaleInE1ELSR_1EEEEEENS4_6LayoutISC_NS5_IJNSA_ILi0EEESV_SV_EEEEENS5_IJNS4_10UnderscoreESY_SY_EEEEENS4_13SM90_TMA_LOADENS4_14ComposedLayoutINS4_7SwizzleILi1ELi4ELi3EEENS4_18smem_ptr_flag_bitsILi16EEENSU_INS5_IJNSA_ILi8EEESH_EEENS5_IJSH_SB_EEEEEEEvNS4_8identityES11_S1B_vS1C_EENS_8epilogue10collective6detail29Sm90TmaWarpSpecializedAdapterINS1F_15DefaultEpilogueISJ_SK_SK_NS1E_6thread17LinearCombinationISJ_Li1EffLNS1J_9ScaleType4KindE0ELNS_15FloatRoundStyleE2ESJ_EENS1_15EpilogueDefaultEEEEEvvEEEEvNT_6ParamsE:
[----:B------:R-:W0:Y:S02]  /*0000*/  LDC R1, c[0x0][0x28] ;  /* 0x00000a00ff017b82 */ /* 0x000e240000000800 */
[----:B0-----:R-:W-:Y:S01]  /*0010*/  VIADD R1, R1, 0xfffffd38 ;  /* 0xfffffd3801017836 */ /* 0x001fe20000000000 */
[----:B------:R-:W0:Y:S01]  /*0020*/  S2R R3, SR_TID.X ;  /* 0x0000000000037919 */ /* 0x000e220000002100 */
[----:B------:R-:W-:Y:S01]  /*0030*/  ELECT P0, URZ, PT ;  /* 0x00000000003f782f */ /* 0x000fe20003800000 */
[----:B------:R-:W-:Y:S01]  /*0040*/  BSSY B0, `(.L_x_0) ;  /* 0x0000014000007945 */ /* 0x000fe20003800000 */
[----:B0-----:R-:W-:-:S05]  /*0050*/  SHF.R.U32.HI R0, RZ, 0x5, R3 ;  /* 0x00000005ff007819 */ /* 0x001fca0000011603 */
[----:B------:R-:W0:Y:S02]  /*0060*/  SHFL.IDX PT, R2, R0, RZ, 0x1f ;  /* 0x00001fff00027589 */ /* 0x000e2400000e0000 */
[----:B0-----:R-:W-:Y:S02]  /*0070*/  R2UR UR4, R2 ;  /* 0x00000000020472ca */ /* 0x001fe400000e0000 */
[----:B------:R-:W-:-:S05]  /*0080*/  SHF.R.U32.HI R2, RZ, 0x7, R3 ;  /* 0x00000007ff027819 */ /* 0x000fca0000011603 */
[----:B------:R0:W1:Y:S06]  /*0090*/  SHFL.IDX PT, R4, R2, RZ, 0x1f ;  /* 0x00001fff02047589 */ /* 0x00006c00000e0000 */
[----:B------:R-:W-:Y:S02]  /*00a0*/  USHF.R.S32.HI UR5, URZ, 0x1f, UR4 ;  /* 0x0000001f3f057899 */ /* 0x000fe40008011404 */
[----:B------:R-:W-:Y:S02]  /*00b0*/  ISETP.NE.OR P0, PT, RZ, UR4, !P0 ;  /* 0x00000004ff007c0c */ /* 0x000fe4000c705670 */
[----:B------:R-:W-:-:S04]  /*00c0*/  ULEA.HI UR5, UR5, UR4, URZ, 0x2 ;  /* 0x0000000405057291 */ /* 0x000fc8000f8f103f */
[----:B------:R-:W-:-:S04]  /*00d0*/  ULOP3.LUT UR5, UR5, 0xfffffffc, URZ, 0xc0, !UPT ;  /* 0xfffffffc05057892 */ /* 0x000fc8000f8ec03f */
[----:B------:R-:W-:-:S03]  /*00e0*/  UIADD3 UR4, UR4, -UR5, URZ ;  /* 0x8000000504047290 */ /* 0x000fc6000fffe03f */
[----:B0-----:R-:W-:Y:S09]  /*00f0*/  @P0 BRA `(.L_x_1) ;  /* 0x0000000000200947 */ /* 0x001ff20003800000 */
[----:B------:R-:W-:Y:S02]  /*0100*/  ULDC.64 UR6, c[0x0][0x198] ;  /* 0x0000660000067ab9 */ /* 0x000fe40000000a00 */
[----:B------:R-:W-:Y:S02]  /*0110*/  UIADD3 UR8, UP0, UR6, 0xf0, URZ ;  /* 0x000000f006087890 */ /* 0x000fe4000ff1e03f */
[----:B------:R-:W-:Y:S02]  /*0120*/  UIADD3 UR6, UP1, UR6, 0x1f0, URZ ;  /* 0x000001f006067890 */ /* 0x000fe4000ff3e03f */
[----:B------:R-:W-:Y:S02]  /*0130*/  UIADD3.X UR9, URZ, UR7, URZ, UP0, !UPT ;  /* 0x000000073f097290 */ /* 0x000fe400087fe43f */
[----:B------:R-:W-:-:S07]  /*0140*/  UIADD3.X UR7, URZ, UR7, URZ, UP1, !UPT ;  /* 0x000000073f077290 */ /* 0x000fce0008ffe43f */
[----:B------:R0:W-:Y:S02]  /*0150*/  UTMACCTL.PF [UR8] ;  /* 0x00000000080079b9 */ /* 0x0001e40008040000 */
[----:B------:R0:W-:Y:S02]  /*0160*/  UTMACCTL.PF [UR6] ;  /* 0x00000000060079b9 */ /* 0x0001e40008040000 */
[----:B0-----:R-:W-:Y:S01]  /*0170*/  NOP ;  /* 0x0000000000007918 */ /* 0x001fe20000000000 */
.L_x_1:
[----:B------:R-:W-:Y:S05]  /*0180*/  BSYNC B0 ;  /* 0x0000000000007941 */ /* 0x000fea0003800000 */
.L_x_0:
[----:B------:R-:W0:Y:S01]  /*0190*/  SHFL.IDX PT, R5, R0, RZ, 0x1f ;  /* 0x00001fff00057589 */ /* 0x000e2200000e0000 */
[----:B-1----:R-:W-:Y:S01]  /*01a0*/  R2UR UR13, R4 ;  /* 0x00000000040d72ca */ /* 0x002fe200000e0000 */
[----:B------:R-:W-:-:S04]  /*01b0*/  UISETP.NE.AND UP0, UPT, UR4, 0x3, UPT ;  /* 0x000000030400788c */ /* 0x000fc8000bf05270 */
[----:B------:R-:W-:-:S08]  /*01c0*/  UISETP.EQ.OR UP0, UPT, UR4, URZ, !UP0 ;  /* 0x0000003f0400728c */ /* 0x000fd0000c702670 */
[----:B------:R-:W-:Y:S02]  /*01d0*/  UIADD3 UR12, UR13, -0x1, URZ ;  /* 0xffffffff0d0c7890 */ /* 0x000fe4000fffe03f */
[----:B------:R-:W-:Y:S02]  /*01e0*/  UISETP.EQ.AND UP0, UPT, UR13, URZ, UP0 ;  /* 0x0000003f0d00728c */ /* 0x000fe40008702270 */
[----:B------:R-:W-:Y:S02]  /*01f0*/  UISETP.GE.U32.AND UP1, UPT, UR12, 0x2, UPT ;  /* 0x000000020c00788c */ /* 0x000fe4000bf26070 */
[----:B------:R-:W-:Y:S01]  /*0200*/  USEL UR37, URZ, 0x1, !UP0 ;  /* 0x000000013f257887 */ /* 0x000fe2000c000000 */
[----:B0-----:R-:W-:-:S03]  /*0210*/  ISETP.NE.AND P0, PT, R5, RZ, PT ;  /* 0x000000ff0500720c */ /* 0x001fc60003f05270 */
[----:B------:R-:W-:-:S10]  /*0220*/  USEL UR37, UR37, 0x2, UP1 ;  /* 0x0000000225257887 */ /* 0x000fd40008800000 */
[----:B------:R-:W-:Y:S05]  /*0230*/  @P0 BRA `(.L_x_2) ;  /* 0x0000000000a40947 */ /* 0x000fea0003800000 */
[----:B------:R-:W-:Y:S01]  /*0240*/  ELECT P0, URZ, PT ;  /* 0x00000000003f782f */ /* 0x000fe20003800000 */
[----:B------:R-:W-:-:S12]  /*0250*/  BSSY B0, `(.L_x_2) ;  /* 0x0000027000007945 */ /* 0x000fd80003800000 */
[----:B------:R-:W-:Y:S05]  /*0260*/  @!P0 BRA `(.L_x_3) ;  /* 0x0000000000948947 */ /* 0x000fea0003800000 */
[----:B------:R-:W0:Y:S01]  /*0270*/  S2UR UR6, SR_CgaCtaId ;  /* 0x00000000000679c3 */ /* 0x000e220000008800 */
[----:B------:R-:W-:Y:S01]  /*0280*/  UMOV UR5, 0x400 ;  /* 0x0000040000057882 */ /* 0x000fe20000000000 */
[----:B------:R-:W-:Y:S01]  /*0290*/  UMOV UR7, 0x1 ;  /* 0x0000000100077882 */ /* 0x000fe20000000000 */
[----:B------:R-:W-:Y:S02]  /*02a0*/  UMOV UR8, 0x80 ;  /* 0x0000008000087882 */ /* 0x000fe40000000000 */
[----:B------:R-:W-:-:S04]  /*02b0*/  UIADD3 UR8, -UR8, 0x100000, URZ ;  /* 0x0010000008087890 */ /* 0x000fc8000fffe13f */
[----:B------:R-:W-:Y:S02]  /*02c0*/  USHF.L.U32 UR9, UR8, 0xb, URZ ;  /* 0x0000000b08097899 */ /* 0x000fe4000800063f */
[----:B------:R-:W-:Y:S02]  /*02d0*/  USHF.L.U32 UR8, UR8, 0x1, URZ ;  /* 0x0000000108087899 */ /* 0x000fe4000800063f */
[----:B0-----:R-:W-:Y:S02]  /*02e0*/  ULEA UR5, UR6, UR5, 0x18 ;  /* 0x0000000506057291 */ /* 0x001fe4000f8ec03f */
[----:B------:R-:W-:-:S04]  /*02f0*/  UIADD3 UR6, -UR7, 0x100000, URZ ;  /* 0x0010000007067890 */ /* 0x000fc8000fffe13f */
[----:B------:R-:W-:Y:S02]  /*0300*/  USHF.L.U32 UR7, UR6, 0xb, URZ ;  /* 0x0000000b06077899 */ /* 0x000fe4000800063f */
[----:B------:R-:W-:Y:S01]  /*0310*/  USHF.L.U32 UR6, UR6, 0x1, URZ ;  /* 0x0000000106067899 */ /* 0x000fe2000800063f */
[----:B------:R-:W0:Y:S11]  /*0320*/  FENCE.VIEW.ASYNC.S ;  /* 0x00000000000073c6 */ /* 0x000e360000000000 */
[----:B0-----:R0:W1:Y:S01]  /*0330*/  SYNCS.EXCH.64 URZ, [UR5], UR6 ;  /* 0x00000006053f75b2 */ /* 0x0010620008000100 */
[----:B------:R0:W2:Y:S01]  /*0340*/  SYNCS.EXCH.64 URZ, [UR5+0x60], UR8 ;  /* 0x00006008053f75b2 */ /* 0x0000a20008000100 */
[----:B------:R0:W3:Y:S01]  /*0350*/  SYNCS.EXCH.64 URZ, [UR5+0x8], UR6 ;  /* 0x00000806053f75b2 */ /* 0x0000e20008000100 */
[----:B------:R0:W4:Y:S01]  /*0360*/  SYNCS.EXCH.64 URZ, [UR5+0x68], UR8 ;  /* 0x00006808053f75b2 */ /* 0x0001220008000100 */
[----:B------:R0:W0:Y:S01]  /*0370*/  SYNCS.EXCH.64 URZ, [UR5+0x10], UR6 ;  /* 0x00001006053f75b2 */ /* 0x0000220008000100 */
        /* <DEDUP_REMOVED lines=19> */
[----:B-1----:R-:W-:Y:S01]  /*04b0*/  NOP ;  /* 0x0000000000007918 */ /* 0x002fe20000000000 */
.L_x_3:
[----:B0-----:R-:W-:Y:S05]  /*04c0*/  BSYNC B0 ;  /* 0x0000000000007941 */ /* 0x001fea0003800000 */
.L_x_2:
[----:B------:R-:W0:Y:S01]  /*04d0*/  SHFL.IDX PT, R5, R0, RZ, 0x1f ;  /* 0x00001fff00057589 */ /* 0x000e2200000e0000 */
[----:B------:R-:W-:Y:S01]  /*04e0*/  ELECT P0, URZ, PT ;  /* 0x00000000003f782f */ /* 0x000fe20003800000 */
[----:B------:R-:W-:Y:S01]  /*04f0*/  NOP ;  /* 0x0000000000007918 */ /* 0x000fe20000000000 */
[----:B------:R-:W-:Y:S01]  /*0500*/  ELECT P1, URZ, PT ;  /* 0x00000000003f782f */ /* 0x000fe20003820000 */
[----:B------:R1:W5:Y:S01]  /*0510*/  SHFL.IDX PT, R4, R0, RZ, 0x1f ;  /* 0x00001fff00047589 */ /* 0x00036200000e0000 */
[----:B------:R-:W-:Y:S01]  /*0520*/  UMOV UR6, 0x20 ;  /* 0x0000002000067882 */ /* 0x000fe20000000000 */
[----:B------:R-:W-:Y:S01]  /*0530*/  UMOV UR9, 0x80 ;  /* 0x0000008000097882 */ /* 0x000fe20000000000 */
[----:B------:R-:W-:Y:S01]  /*0540*/  NOP ;  /* 0x0000000000007918 */ /* 0x000fe20000000000 */
[----:B------:R-:W2:Y:S01]  /*0550*/  SHFL.IDX PT, R2, R2, RZ, 0x1f ;  /* 0x00001fff02027589 */ /* 0x000ea200000e0000 */
[----:B------:R-:W-:Y:S01]  /*0560*/  ULDC.64 UR52, c[0x0][0x208] ;  /* 0x0000820000347ab9 */ /* 0x000fe20000000a00 */
[----:B-1----:R-:W-:-:S04]  /*0570*/  SHF.R.S32.HI R0, RZ, 0x1f, R3 ;  /* 0x0000001fff007819 */ /* 0x002fc80000011403 */
[----:B------:R-:W-:-:S04]  /*0580*/  LEA.HI R0, R0, R3, RZ, 0x7 ;  /* 0x0000000300007211 */ /* 0x000fc800078f38ff */
[----:B------:R-:W-:Y:S02]  /*0590*/  LOP3.LUT R0, R0, 0xffffff80, RZ, 0xc0, !PT ;  /* 0xffffff8000007812 */ /* 0x000fe400078ec0ff */
[----:B0-----:R-:W-:Y:S02]  /*05a0*/  ISETP.NE.OR P0, PT, R5, RZ, !P0 ;  /* 0x000000ff0500720c */ /* 0x001fe40004705670 */
[----:B-----5:R-:W-:Y:S01]  /*05b0*/  ISETP.NE.OR P1, PT, R4, RZ, !P1 ;  /* 0x000000ff0400720c */ /* 0x020fe20004f25670 */
[----:B------:R-:W-:-:S10]  /*05c0*/  IMAD.IADD R4, R3, 0x1, -R0 ;  /* 0x0000000103047824 */ /* 0x000fd400078e0a00 */
[----:B------:R-:W-:Y:S02]  /*05d0*/  VOTEU.ALL UP0, P0 ;  /* 0x00000000003f7886 */ /* 0x000fe40000000000 */
[----:B------:R-:W-:-:S03]  /*05e0*/  VOTEU.ALL UP1, P1 ;  /* 0x00000000003f7886 */ /* 0x000fc60000820000 */
[----:B------:R-:W0:Y:S01]  /*05f0*/  @!UP0 S2UR UR8, SR_CgaCtaId ;  /* 0x00000000000889c3 */ /* 0x000e220000008800 */
[----:B------:R-:W-:Y:S01]  /*0600*/  @!UP0 UMOV UR5, 0x400 ;  /* 0x0000040000058882 */ /* 0x000fe20000000000 */
[----:B------:R-:W-:-:S04]  /*0610*/  @!UP0 UIADD3 UR6, -UR6, 0x100000, URZ ;  /* 0x0010000006068890 */ /* 0x000fc8000fffe13f */
[----:B------:R-:W-:Y:S02]  /*0620*/  @!UP0 USHF.L.U32 UR7, UR6, 0xb, URZ ;  /* 0x0000000b06078899 */ /* 0x000fe4000800063f */
[----:B------:R-:W-:Y:S01]  /*0630*/  @!UP0 USHF.L.U32 UR6, UR6, 0x1, URZ ;  /* 0x0000000106068899 */ /* 0x000fe2000800063f */
[----:B------:R-:W-:Y:S01]  /*0640*/  @!UP1 UMOV UR10, 0x400 ;  /* 0x00000400000a9882 */ /* 0x000fe20000000000 */
[----:B------:R-:W-:Y:S01]  /*0650*/  VOTEU.ALL UP2, P1 ;  /* 0x00000000003f7886 */ /* 0x000fe20000840000 */
[----:B------:R-:W-:Y:S01]  /*0660*/  VOTEU.ALL UP3, P1 ;  /* 0x00000000003f7886 */ /* 0x000fe20000860000 */
[----:B------:R-:W-:Y:S01]  /*0670*/  VOTEU.ALL UP4, P1 ;  /* 0x00000000003f7886 */ /* 0x000fe20000880000 */
[----:B------:R-:W1:Y:S01]  /*0680*/  @!UP1 S2UR UR11, SR_CgaCtaId ;  /* 0x00000000000b99c3 */ /* 0x000e620000008800 */
[----:B------:R-:W-:Y:S01]  /*0690*/  VOTEU.ALL UP5, P1 ;  /* 0x00000000003f7886 */ /* 0x000fe200008a0000 */
[----:B------:R-:W-:Y:S01]  /*06a0*/  ISETP.NE.AND P1, PT, RZ, UR13, PT ;  /* 0x0000000dff007c0c */ /* 0x000fe2000bf25270 */
[----:B0-----:R-:W-:-:S02]  /*06b0*/  @!UP0 ULEA UR5, UR8, UR5, 0x18 ;  /* 0x0000000508058291 */ /* 0x001fc4000f8ec03f */
[----:B------:R-:W-:-:S04]  /*06c0*/  @!UP1 UIADD3 UR8, -UR9, 0x100000, URZ ;  /* 0x0010000009089890 */ /* 0x000fc8000fffe13f */
[----:B------:R-:W-:Y:S02]  /*06d0*/  @!UP1 USHF.L.U32 UR9, UR8, 0xb, URZ ;  /* 0x0000000b08099899 */ /* 0x000fe4000800063f */
[----:B------:R-:W-:Y:S01]  /*06e0*/  @!UP1 USHF.L.U32 UR8, UR8, 0x1, URZ ;  /* 0x0000000108089899 */ /* 0x000fe2000800063f */
[----:B------:R-:W-:Y:S01]  /*06f0*/  VOTEU.ALL UP0, P0 ;  /* 0x00000000003f7886 */ /* 0x000fe20000000000 */
[----:B-1----:R-:W-:Y:S01]  /*0700*/  @!UP1 ULEA UR10, UR11, UR10, 0x18 ;  /* 0x0000000a0b0a9291 */ /* 0x002fe2000f8ec03f */
[----:B------:R-:W-:Y:S01]  /*0710*/  VOTEU.ALL UP1, P0 ;  /* 0x00000000003f7886 */ /* 0x000fe20000020000 */
[----:B------:R-:W0:Y:S02]  /*0720*/  FENCE.VIEW.ASYNC.S ;  /* 0x00000000000073c6 */ /* 0x000e240000000000 */
[----:B0-----:R-:W3:Y:S02]  /*0730*/  @!UP0 SYNCS.EXCH.64 URZ, [UR5+0xf0], UR6 ;  /* 0x0000f006053f85b2 */ /* 0x001ee40008000100 */
[----:B------:R0:W3:Y:S01]  /*0740*/  @!UP1 SYNCS.EXCH.64 URZ, [UR5+0xf8], UR6 ;  /* 0x0000f806053f95b2 */ /* 0x0000e20008000100 */
[----:B------:R-:W-:Y:S01]  /*0750*/  NOP ;  /* 0x0000000000007918 */ /* 0x000fe20000000000 */
[----:B0-----:R-:W-:Y:S01]  /*0760*/  ULDC.64 UR6, c[0x0][0x598] ;  /* 0x0001660000067ab9 */ /* 0x001fe20000000a00 */
[----:B--2---:R-:W-:-:S02]  /*0770*/  R2UR UR5, R2 ;  /* 0x00000000020572ca */ /* 0x004fc400000e0000 */
[----:B------:R-:W-:Y:S01]  /*0780*/  ISETP.NE.U32.AND P0, PT, RZ, UR6, PT ;  /* 0x00000006ff007c0c */ /* 0x000fe2000bf05070 */
[----:B------:R0:W3:Y:S03]  /*0790*/  @!UP2 SYNCS.EXCH.64 URZ, [UR10+0xd0], UR8 ;  /* 0x0000d0080a3fa5b2 */ /* 0x0000e60008000100 */
[----:B------:R-:W-:Y:S01]  /*07a0*/  ISETP.NE.AND.EX P0, PT, RZ, UR7, PT, P0 ;  /* 0x00000007ff007c0c */ /* 0x000fe2000bf05300 */
[----:B------:R0:W3:Y:S01]  /*07b0*/  @!UP3 SYNCS.EXCH.64 URZ, [UR10+0xd8], UR8 ;  /* 0x0000d8080a3fb5b2 */ /* 0x0000e20008000100 */
[----:B------:R0:W3:Y:S01]  /*07c0*/  @!UP4 SYNCS.EXCH.64 URZ, [UR10+0xe0], UR8 ;  /* 0x0000e0080a3fc5b2 */ /* 0x0000e20008000100 */
[----:B------:R0:W3:Y:S01]  /*07d0*/  @!UP5 SYNCS.EXCH.64 URZ, [UR10+0xe8], UR8 ;  /* 0x0000e8080a3fd5b2 */ /* 0x0000e20008000100 */
[----:B------:R-:W-:Y:S01]  /*07e0*/  NOP ;  /* 0x0000000000007918 */ /* 0x000fe20000000000 */
[----:B---34-:R-:W-:Y:S08]  /*07f0*/  BAR.SYNC.DEFER_BLOCKING 0x0 ;  /* 0x0000000000007b1d */ /* 0x018ff00000010000 */
[----:B0-----:R-:W-:Y:S05]  /*0800*/  @!P0 BRA `(.L_x_4) ;  /* 0x00000000001c8947 */ /* 0x001fea0003800000 */
[----:B------:R-:W0:Y:S02]  /*0810*/  LDC.64 R6, c[0x0][0x598] ;  /* 0x00016600ff067b82 */ /* 0x000e240000000a00 */
[----:B0-----:R-:W2:Y:S02]  /*0820*/  LDG.E.64 R6, desc[UR52][R6.64] ;  /* 0x0000003406067981 */ /* 0x001ea4000c1e1b00 */
[----:B--2---:R-:W-:-:S04]  /*0830*/  ISETP.NE.U32.AND P0, PT, R6, RZ, PT ;  /* 0x000000ff0600720c */ /* 0x004fc80003f05070 */
[----:B------:R-:W-:-:S13]  /*0840*/  ISETP.NE.AND.EX P0, PT, R7, RZ, PT, P0 ;  /* 0x000000ff0700720c */ /* 0x000fda0003f05300 */
[----:B------:R-:W-:Y:S05]  /*0850*/  @!P0 BRA `(.L_x_4) ;  /* 0x0000000000088947 */ /* 0x000fea0003800000 */
[----:B------:R1:W5:Y:S01]  /*0860*/  LD.E R2, desc[UR52][R6.64] ;  /* 0x0000003406027980 */ /* 0x000362000c101900 */
[----:B------:R-:W-:Y:S05]  /*0870*/  BRA `(.L_x_5) ;  /* 0x0000000000247947 */ /* 0x000fea0003800000 */
.L_x_4:
[----:B------:R-:W-:Y:S02]  /*0880*/  ULDC.64 UR6, c[0x0][0x588] ;  /* 0x0001620000067ab9 */ /* 0x000fe40000000a00 */
[----:B------:R-:W-:-:S04]  /*0890*/  ISETP.NE.U32.AND P0, PT, RZ, UR6, PT ;  /* 0x00000006ff007c0c */ /* 0x000fc8000bf05070 */
[----:B------:R-:W-:-:S13]  /*08a0*/  ISETP.NE.AND.EX P0, PT, RZ, UR7, PT, P0 ;  /* 0x00000007ff007c0c */ /* 0x000fda000bf05300 */
[----:B------:R-:W-:Y:S05]  /*08b0*/  @!P0 BRA `(.L_x_6) ;  /* 0x00000000000c8947 */ /* 0x000fea0003800000 */
[----:B------:R-:W0:Y:S02]  /*08c0*/  LDC.64 R6, c[0x0][0x588] ;  /* 0x00016200ff067b82 */ /* 0x000e240000000a00 */
[----:B0-----:R0:W5:Y:S01]  /*08d0*/  LDG.E R2, desc[UR52][R6.64] ;  /* 0x0000003406027981 */ /* 0x001162000c1e1900 */
[----:B------:R-:W-:Y:S05]  /*08e0*/  BRA `(.L_x_5) ;  /* 0x0000000000087947 */ /* 0x000fea0003800000 */
.L_x_6:
[----:B------:R-:W-:Y:S02]  /*08f0*/  ULDC UR6, c[0x0][0x580] ;  /* 0x0001600000067ab9 */ /* 0x000fe40000000800 */
[----:B------:R-:W-:-:S07]  /*0900*/  IMAD.U32 R2, RZ, RZ, UR6 ;  /* 0x00000006ff027e24 */ /* 0x000fce000f8e00ff */
.L_x_5:
[----:B------:R-:W-:Y:S02]  /*0910*/  ULDC.64 UR6, c[0x0][0x5a0] ;  /* 0x0001680000067ab9 */ /* 0x000fe40000000a00 */
[----:B------:R-:W-:-:S04]  /*0920*/  ISETP.NE.U32.AND P0, PT, RZ, UR6, PT ;  /* 0x00000006ff007c0c */ /* 0x000fc8000bf05070 */
[----:B------:R-:W-:-:S13]  /*0930*/  ISETP.NE.AND.EX P0, PT, RZ, UR7, PT, P0 ;  /* 0x00000007ff007c0c */ /* 0x000fda000bf05300 */
[----:B------:R-:W-:Y:S05]  /*0940*/  @!P0 BRA `(.L_x_7) ;  /* 0x00000000001c8947 */ /* 0x000fea0003800000 */
[----:B01----:R-:W0:Y:S02]  /*0950*/  LDC.64 R6, c[0x0][0x5a0] ;  /* 0x00016800ff067b82 */ /* 0x003e240000000a00 */
[----:B0-----:R-:W2:Y:S02]  /*0960*/  LDG.E.64 R6, desc[UR52][R6.64] ;  /* 0x0000003406067981 */ /* 0x001ea4000c1e1b00 */
[----:B--2---:R-:W-:-:S04]  /*0970*/  ISETP.NE.U32.AND P0, PT, R6, RZ, PT ;  /* 0x000000ff0600720c */ /* 0x004fc80003f05070 */
[----:B------:R-:W-:-:S13]  /*0980*/  ISETP.NE.AND.EX P0, PT, R7, RZ, PT, P0 ;  /* 0x000000ff0700720c */ /* 0x000fda0003f05300 */
[----:B------:R-:W-:Y:S05]  /*0990*/  @!P0 BRA `(.L_x_7) ;  /* 0x0000000000088947 */ /* 0x000fea0003800000 */
[----:B------:R3:W5:Y:S01]  /*09a0*/  LD.E R16, desc[UR52][R6.64] ;  /* 0x0000003406107980 */ /* 0x000762000c101900 */
[----:B------:R-:W-:Y:S05]  /*09b0*/  BRA `(.L_x_8) ;  /* 0x0000000000247947 */ /* 0x000fea0003800000 */
.L_x_7:
[----:B------:R-:W-:Y:S02]  /*09c0*/  ULDC.64 UR6, c[0x0][0x590] ;  /* 0x0001640000067ab9 */ /* 0x000fe40000000a00 */
[----:B------:R-:W-:-:S04]  /*09d0*/  ISETP.NE.U32.AND P0, PT, RZ, UR6, PT ;  /* 0x00000006ff007c0c */ /* 0x000fc8000bf05070 */
[----:B------:R-:W-:-:S13]  /*09e0*/  ISETP.NE.AND.EX P0, PT, RZ, UR7, PT, P0 ;  /* 0x00000007ff007c0c */ /* 0x000fda000bf05300 */
[----:B------:R-:W-:Y:S05]  /*09f0*/  @!P0 BRA `(.L_x_9) ;  /* 0x00000000000c8947 */ /* 0x000fea0003800000 */
[----:B------:R-:W2:Y:S02]  /*0a00*/  LDC.64 R16, c[0x0][0x590] ;  /* 0x00016400ff107b82 */ /* 0x000ea40000000a00 */
[----:B--2---:R2:W5:Y:S01]  /*0a10*/  LDG.E R16, desc[UR52][R16.64] ;  /* 0x0000003410107981 */ /* 0x004562000c1e1900 */
[----:B------:R-:W-:Y:S05]  /*0a20*/  BRA `(.L_x_8) ;  /* 0x0000000000087947 */ /* 0x000fea0003800000 */
.L_x_9:
[----:B------:R-:W-:Y:S02]  /*0a30*/  ULDC UR6, c[0x0][0x584] ;  /* 0x0001610000067ab9 */ /* 0x000fe40000000800 */
[----:B------:R-:W-:-:S07]  /*0a40*/  IMAD.U32 R16, RZ, RZ, UR6 ;  /* 0x00000006ff107e24 */ /* 0x000fce000f8e00ff */
.L_x_8:
[----:B------:R-:W4:Y:S01]  /*0a50*/  LDC R0, c[0x0][0x65c] ;  /* 0x00019700ff007b82 */ /* 0x000f220000000800 */
[----:B------:R-:W2:Y:S01]  /*0a60*/  S2R R14, SR_CTAID.Y ;  /* 0x00000000000e7919 */ /* 0x000ea20000002600 */
[----:B01-3--:R-:W-:Y:S01]  /*0a70*/  IMAD.MOV.U32 R7, RZ, RZ, RZ ;  /* 0x000000ffff077224 */ /* 0x00bfe200078e00ff */
[----:B------:R-:W-:Y:S01]  /*0a80*/  UISETP.NE.AND UP0, UPT, UR13, 0x2, UPT ;  /* 0x000000020d00788c */ /* 0x000fe2000bf05270 */
[----:B------:R-:W0:Y:S01]  /*0a90*/  S2R R6, SR_CTAID.X ;  /* 0x0000000000067919 */ /* 0x000e220000002500 */
[----:B------:R-:W-:Y:S01]  /*0aa0*/  ULDC UR8, c[0x0][0x28c] ;  /* 0x0000a30000087ab9 */ /* 0x000fe20000000800 */
[----:B------:R-:W-:Y:S01]  /*0ab0*/  UMOV UR49, URZ ;  /* 0x0000003f00317c82 */ /* 0x000fe20008000000 */
[----:B------:R-:W-:Y:S02]  /*0ac0*/  UIADD3 UR8, UR8, 0xf, URZ ;  /* 0x0000000f08087890 */ /* 0x000fe4000fffe03f */
[----:B------:R-:W-:Y:S01]  /*0ad0*/  PLOP3.LUT P0, PT, PT, PT, UP0, 0x80, 0x0 ;  /* 0x000000000000781c */ /* 0x000fe20003f0f008 */
[----:B------:R-:W-:Y:S01]  /*0ae0*/  UMOV UR36, URZ ;  /* 0x0000003f00247c82 */ /* 0x000fe20008000000 */
[----:B------:R-:W-:Y:S01]  /*0af0*/  ULDC.64 UR10, c[0x0][0x650] ;  /* 0x00019400000a7ab9 */ /* 0x000fe20000000a00 */
[----:B------:R-:W-:-:S04]  /*0b00*/  USHF.R.S32.HI UR9, URZ, 0x1f, UR8 ;  /* 0x0000001f3f097899 */ /* 0x000fc80008011408 */
[----:B------:R-:W-:-:S04]  /*0b10*/  ULEA.HI UR9, UR9, UR8, URZ, 0x4 ;  /* 0x0000000809097291 */ /* 0x000fc8000f8f203f */
[----:B------:R-:W-:Y:S01]  /*0b20*/  USHF.R.S32.HI UR38, URZ, 0x4, UR9 ;  /* 0x000000043f267899 */ /* 0x000fe20008011409 */
[----:B----4-:R-:W-:-:S13]  /*0b30*/  ISETP.NE.AND P2, PT, R0, 0x1, PT ;  /* 0x000000010000780c */ /* 0x010fda0003f45270 */
[----:B------:R-:W0:Y:S01]  /*0b40*/  @P2 LDC R11, c[0x0][0x10] ;  /* 0x00000400ff0b2b82 */ /* 0x000e220000000800 */
[----:B--2---:R-:W-:Y:S02]  /*0b50*/  @P2 IMAD.MOV.U32 R8, RZ, RZ, R14 ;  /* 0x000000ffff082224 */ /* 0x004fe400078e000e */
[----:B------:R-:W-:-:S05]  /*0b60*/  @P2 IMAD.MOV.U32 R9, RZ, RZ, RZ ;  /* 0x000000ffff092224 */ /* 0x000fca00078e00ff */
[----:B------:R-:W1:Y:S01]  /*0b70*/  @!P2 LDC R5, c[0x0][0xc] ;  /* 0x00000300ff05ab82 */ /* 0x000e620000000800 */
[----:B------:R-:W-:Y:S01]  /*0b80*/  ULDC UR6, c[0x0][0xc] ;  /* 0x0000030000067ab9 */ /* 0x000fe20000000800 */
[----:B------:R-:W-:Y:S01]  /*0b90*/  ULDC UR7, c[0x0][0x10] ;  /* 0x0000040000077ab9 */ /* 0x000fe20000000800 */
[----:B------:R-:W-:Y:S01]  /*0ba0*/  ULDC UR8, c[0x0][0x14] ;  /* 0x0000050000087ab9 */ /* 0x000fe20000000800 */
[----:B------:R-:W-:-:S04]  /*0bb0*/  UIMAD.WIDE.U32 UR6, UR6, UR7, URZ ;  /* 0x00000007060672a5 */ /* 0x000fc8000f8e003f */
[----:B------:R-:W-:Y:S02]  /*0bc0*/  UIMAD.WIDE.U32 UR50, UR6, UR8, URZ ;  /* 0x00000008063272a5 */ /* 0x000fe4000f8e003f */
[----:B------:R-:W-:-:S04]  /*0bd0*/  UIMAD UR39, UR7, UR8, URZ ;  /* 0x00000008072772a4 */ /* 0x000fc8000f8e023f */
[----:B------:R-:W-:Y:S01]  /*0be0*/  UIADD3 UR39, UR51, UR39, URZ ;  /* 0x0000002733277290 */ /* 0x000fe2000fffe03f */
[----:B0-----:R-:W-:-:S04]  /*0bf0*/  @P2 IMAD.WIDE.U32 R10, R6, R11, R8 ;  /* 0x0000000b060a2225 */ /* 0x001fc800078e0008 */
[----:B------:R-:W-:Y:S02]  /*0c00*/  @P2 IMAD.MOV.U32 R13, RZ, RZ, R10 ;  /* 0x000000ffff0d2224 */ /* 0x000fe400078e000a */
[----:B-1----:R-:W-:-:S04]  /*0c10*/  @!P2 IMAD.WIDE.U32 R8, R5, R14, R6 ;  /* 0x0000000e0508a225 */ /* 0x002fc800078e0006 */
[----:B------:R-:W-:Y:S02]  /*0c20*/  @P2 IMAD.MOV.U32 R5, RZ, RZ, RZ ;  /* 0x000000ffff052224 */ /* 0x000fe400078e00ff */
[----:B------:R-:W-:Y:S02]  /*0c30*/  @!P2 IMAD.MOV.U32 R13, RZ, RZ, R8 ;  /* 0x000000ffff0da224 */ /* 0x000fe400078e0008 */
[----:B------:R-:W-:Y:S02]  /*0c40*/  @P2 IMAD.IADD R12, R11, 0x1, R5 ;  /* 0x000000010b0c2824 */ /* 0x000fe400078e0205 */
[----:B------:R-:W-:Y:S01]  /*0c50*/  @!P2 IMAD.MOV.U32 R12, RZ, RZ, R9 ;  /* 0x000000ffff0ca224 */ /* 0x000fe200078e0009 */
[----:B------:R0:W-:Y:S01]  /*0c60*/  STL [R1+0x204], R13 ;  /* 0x0002040d01007387 */ /* 0x0001e20000100800 */
[----:B------:R-:W-:Y:S02]  /*0c70*/  IMAD.MOV.U32 R22, RZ, RZ, R13 ;  /* 0x000000ffff167224 */ /* 0x000fe400078e000d */
[----:B------:R-:W-:Y:S01]  /*0c80*/  IMAD.MOV.U32 R23, RZ, RZ, R12 ;  /* 0x000000ffff177224 */ /* 0x000fe200078e000c */
[----:B------:R0:W-:Y:S01]  /*0c90*/  STL [R1+0x200], R12 ;  /* 0x0002000c01007387 */ /* 0x0001e20000100800 */
[----:B------:R-:W-:Y:S05]  /*0ca0*/  @P0 BRA `(.L_x_10) ;  /* 0x0000000000280947 */ /* 0x000fea0003800000 */
[----:B------:R-:W-:Y:S01]  /*0cb0*/  IADD3 R22, P0, R22, UR50, RZ ;  /* 0x0000003216167c10 */ /* 0x000fe2000ff1e0ff */
[----:B------:R-:W-:Y:S02]  /*0cc0*/  UISETP.GE.U32.AND UP0, UPT, UR38, 0xc, UPT ;  /* 0x0000000c2600788c */ /* 0x000fe4000bf06070 */
[----:B------:R-:W-:Y:S01]  /*0cd0*/  UIMAD.WIDE.U32 UR6, UR38, -0x55555555, URZ ;  /* 0xaaaaaaab260678a5 */ /* 0x000fe2000f8e003f */
[----:B------:R-:W-:Y:S01]  /*0ce0*/  IADD3.X R23, R23, UR39, RZ, P0, !PT ;  /* 0x0000002717177c10 */ /* 0x000fe200087fe4ff */
[----:B------:R1:W-:Y:S01]  /*0cf0*/  STL [R1+0x204], R22 ;  /* 0x0002041601007387 */ /* 0x0003e20000100800 */
[----:B------:R-:W-:Y:S01]  /*0d00*/  UMOV UR36, URZ ;  /* 0x0000003f00247c82 */ /* 0x000fe20008000000 */
[----:B------:R-:W-:Y:S02]  /*0d10*/  USHF.R.U32.HI UR6, URZ, 0x3, UR7 ;  /* 0x000000033f067899 */ /* 0x000fe40008011607 */
[----:B------:R1:W-:Y:S02]  /*0d20*/  STL [R1+0x200], R23 ;  /* 0x0002001701007387 */ /* 0x0003e40000100800 */
[----:B------:R-:W-:-:S02]  /*0d30*/  UIMAD UR49, UR6, -0xc, UR38 ;  /* 0xfffffff4063178a4 */ /* 0x000fc4000f8e0226 */
[----:B------:R-:W-:-:S12]  /*0d40*/  @UP0 ULOP3.LUT UR36, UR6, 0x1, URZ, 0xc0, !UPT ;  /* 0x0000000106240892 */ /* 0x000fd8000f8ec03f */
.L_x_10:
[----:B------:R-:W-:Y:S01]  /*0d50*/  ISETP.GE.U32.AND P0, PT, R22, UR10, PT ;  /* 0x0000000a16007c0c */ /* 0x000fe2000bf06070 */
[----:B------:R-:W-:Y:S01]  /*0d60*/  IMAD.MOV.U32 R18, RZ, RZ, -0x1 ;  /* 0xffffffffff127424 */ /* 0x000fe200078e00ff */
[----:B------:R-:W-:Y:S01]  /*0d70*/  PRMT R0, RZ, 0x7610, R0 ;  /* 0x00007610ff007816 */ /* 0x000fe20000000000 */
[----:B------:R-:W-:Y:S01]  /*0d80*/  IMAD.MOV.U32 R19, RZ, RZ, -0x1 ;  /* 0xffffffffff137424 */ /* 0x000fe200078e00ff */
[----:B------:R-:W-:Y:S01]  /*0d90*/  ISETP.GE.U32.AND.EX P0, PT, R23, UR11, PT, P0 ;  /* 0x0000000b17007c0c */ /* 0x000fe2000bf06100 */
[----:B------:R-:W-:-:S12]  /*0da0*/  IMAD.MOV.U32 R17, RZ, RZ, -0x1 ;  /* 0xffffffffff117424 */ /* 0x000fd800078e00ff */
[----:B------:R-:W-:Y:S05]  /*0db0*/  @P0 BRA `(.L_x_11) ;  /* 0x0000000400640947 */ /* 0x000fea0003800000 */
[----:B------:R-:W2:Y:S01]  /*0dc0*/  LDC.64 R18, c[0x0][0x628] ;  /* 0x00018a00ff127b82 */ /* 0x000ea20000000a00 */
[----:B------:R-:W-:Y:S02]  /*0dd0*/  IMAD.MOV.U32 R8, RZ, RZ, R22 ;  /* 0x000000ffff087224 */ /* 0x000fe400078e0016 */
[----:B------:R-:W-:-:S05]  /*0de0*/  IMAD.MOV.U32 R9, RZ, RZ, R23 ;  /* 0x000000ffff097224 */ /* 0x000fca00078e0017 */
[----:B------:R-:W3:Y:S08]  /*0df0*/  LDC R0, c[0x0][0x630] ;  /* 0x00018c00ff007b82 */ /* 0x000ef00000000800 */
[----:B------:R-:W4:Y:S01]  /*0e00*/  LDC.64 R20, c[0x0][0x620] ;  /* 0x00018800ff147b82 */ /* 0x000f220000000a00 */
[----:B--2---:R-:W-:-:S04]  /*0e10*/  ISETP.NE.U32.AND P0, PT, R18, RZ, PT ;  /* 0x000000ff1200720c */ /* 0x004fc80003f05070 */
[----:B------:R-:W-:-:S13]  /*0e20*/  ISETP.NE.AND.EX P0, PT, R19, RZ, PT, P0 ;  /* 0x000000ff1300720c */ /* 0x000fda0003f05300 */
[----:B---34-:R-:W-:Y:S05]  /*0e30*/  @!P0 BRA `(.L_x_12) ;  /* 0x0000000000288947 */ /* 0x018fea0003800000 */
[----:B------:R-:W2:Y:S02]  /*0e40*/  LDC R5, c[0x0][0x634] ;  /* 0x00018d00ff057b82 */ /* 0x000ea40000000800 */
[----:B--2---:R-:W-:-:S05]  /*0e50*/  IADD3 R5, P0, R22, R5, RZ ;  /* 0x0000000516057210 */ /* 0x004fca0007f1e0ff */
[----:B------:R-:W-:-:S04]  /*0e60*/  IMAD.X R15, RZ, RZ, R23, P0 ;  /* 0x000000ffff0f7224 */ /* 0x000fc800000e0617 */
[----:B------:R-:W-:-:S04]  /*0e70*/  IMAD.WIDE.U32 R8, R15, R18, RZ ;  /* 0x000000120f087225 */ /* 0x000fc800078e00ff */
[----:B------:R-:W-:-:S04]  /*0e80*/  IMAD.WIDE.U32 R10, P0, R5, R19, R8 ;  /* 0x00000013050a7225 */ /* 0x000fc80007800008 */
[----:B------:R-:W-:-:S04]  /*0e90*/  IMAD.WIDE.U32 R8, R5, R18, RZ ;  /* 0x0000001205087225 */ /* 0x000fc800078e00ff */
[----:B0-----:R-:W-:Y:S01]  /*0ea0*/  IMAD.X R13, RZ, RZ, RZ, P0 ;  /* 0x000000ffff0d7224 */ /* 0x001fe200000e06ff */
[----:B------:R-:W-:Y:S01]  /*0eb0*/  IADD3 RZ, P0, R9, R10, RZ ;  /* 0x0000000a09ff7210 */ /* 0x000fe20007f1e0ff */
[----:B------:R-:W-:-:S04]  /*0ec0*/  IMAD.MOV.U32 R12, RZ, RZ, R11 ;  /* 0x000000ffff0c7224 */ /* 0x000fc800078e000b */
[----:B------:R-:W-:-:S08]  /*0ed0*/  IMAD.WIDE.U32.X R8, R15, R19, R12, P0 ;  /* 0x000000130f087225 */ /* 0x000fd000000e040c */
.L_x_12:
[-CC-:B------:R-:W-:Y:S01]  /*0ee0*/  SHF.R.U64 R26, R8, R0.reuse, R9.reuse ;  /* 0x00000000081a7219 */ /* 0x180fe20000001209 */
[----:B------:R-:W2:Y:S01]  /*0ef0*/  LDC.64 R24, c[0x0][0x640] ;  /* 0x00019000ff187b82 */ /* 0x000ea20000000a00 */
[----:B------:R-:W-:Y:S01]  /*0f00*/  SHF.R.U32.HI R5, RZ, R0, R9 ;  /* 0x00000000ff057219 */ /* 0x000fe20000011609 */
[----:B------:R-:W-:Y:S01]  /*0f10*/  IMAD.MOV.U32 R8, RZ, RZ, R22 ;  /* 0x000000ffff087224 */ /* 0x000fe200078e0016 */
[----:B------:R-:W-:Y:S01]  /*0f20*/  IADD3 R7, P0, RZ, -R26, RZ ;  /* 0x8000001aff077210 */ /* 0x000fe20007f1e0ff */
[----:B------:R-:W-:Y:S01]  /*0f30*/  IMAD.MOV.U32 R9, RZ, RZ, R23 ;  /* 0x000000ffff097224 */ /* 0x000fe200078e0017 */
[----:B------:R-:W-:Y:S01]  /*0f40*/  I2FP.F32.U32 R0, R6 ;  /* 0x0000000600007245 */ /* 0x000fe20000201000 */
[----:B------:R-:W-:Y:S02]  /*0f50*/  ULDC UR6, c[0x0][0x150] ;  /* 0x0000540000067ab9 */ /* 0x000fe40000000800 */
[----:B0-----:R-:W0:Y:S01]  /*0f60*/  LDC R12, c[0x0][0x618] ;  /* 0x00018600ff0c7b82 */ /* 0x001e220000000800 */
[----:B------:R-:W-:-:S02]  /*0f70*/  IMAD.X R11, RZ, RZ, ~R5, P0 ;  /* 0x000000ffff0b7224 */ /* 0x000fc400000e0e05 */
[----:B------:R-:W-:Y:S01]  /*0f80*/  FMUL R0, R0, UR6 ;  /* 0x0000000600007c20 */ /* 0x000fe20008400000 */
[----:B------:R-:W-:Y:S01]  /*0f90*/  IMAD.WIDE.U32 R8, R7, R20, R8 ;  /* 0x0000001407087225 */ /* 0x000fe200078e0008 */
[----:B------:R-:W-:-:S03]  /*0fa0*/  ULDC UR6, c[0x0][0x154] ;  /* 0x0000550000067ab9 */ /* 0x000fc60000000800 */
[----:B------:R-:W-:Y:S01]  /*0fb0*/  IMAD R10, R11, R20, RZ ;  /* 0x000000140b0a7224 */ /* 0x000fe200078e02ff */
[----:B------:R-:W3:Y:S01]  /*0fc0*/  LDC R5, c[0x0][0x144] ;  /* 0x00005100ff057b82 */ /* 0x000ee20000000800 */
[----:B------:R-:W4:Y:S01]  /*0fd0*/  F2I.U32.TRUNC.NTZ R0, R0 ;  /* 0x0000000000007305 */ /* 0x000f22000020f000 */
[----:B------:R-:W-:Y:S02]  /*0fe0*/  IMAD.MOV.U32 R11, RZ, RZ, -0x1 ;  /* 0xffffffffff0b7424 */ /* 0x000fe400078e00ff */
[----:B------:R-:W-:-:S04]  /*0ff0*/  IMAD R7, R7, R21, R10 ;  /* 0x0000001507077224 */ /* 0x000fc800078e020a */
[----:B------:R-:W1:Y:S01]  /*1000*/  LDC R20, c[0x0][0x608] ;  /* 0x00018200ff147b82 */ /* 0x000e620000000800 */
[----:B------:R-:W-:Y:S01]  /*1010*/  IMAD.IADD R9, R9, 0x1, R7 ;  /* 0x0000000109097824 */ /* 0x000fe200078e0207 */
[----:B--2---:R-:W-:Y:S02]  /*1020*/  ISETP.NE.U32.AND P0, PT, R24, RZ, PT ;  /* 0x000000ff1800720c */ /* 0x004fe40003f05070 */
[----:B------:R-:W-:Y:S02]  /*1030*/  I2FP.F32.U32 R7, R14 ;  /* 0x0000000e00077245 */ /* 0x000fe40000201000 */
[----:B------:R-:W-:Y:S02]  /*1040*/  ISETP.NE.AND.EX P0, PT, R25, RZ, PT, P0 ;  /* 0x000000ff1900720c */ /* 0x000fe40003f05300 */
[----:B------:R-:W2:Y:S01]  /*1050*/  LDC R10, c[0x0][0x658] ;  /* 0x00019600ff0a7b82 */ /* 0x000ea20000000800 */
[-CC-:B0-----:R-:W-:Y:S01]  /*1060*/  SHF.R.U64 R18, R8, R12.reuse, R9.reuse ;  /* 0x0000000c08127219 */ /* 0x181fe20000001209 */
[----:B----4-:R-:W-:Y:S01]  /*1070*/  IMAD.MOV R8, RZ, RZ, -R0 ;  /* 0x000000ffff087224 */ /* 0x010fe200078e0a00 */
[----:B------:R-:W-:Y:S01]  /*1080*/  SHF.R.U32.HI R9, RZ, R12, R9 ;  /* 0x0000000cff097219 */ /* 0x000fe20000011609 */
[----:B------:R-:W-:-:S04]  /*1090*/  FMUL R7, R7, UR6 ;  /* 0x0000000607077c20 */ /* 0x000fc80008400000 */
[----:B------:R-:W0:Y:S01]  /*10a0*/  LDC R15, c[0x0][0x148] ;  /* 0x00005200ff0f7b82 */ /* 0x000e220000000800 */
[----:B---3--:R-:W-:Y:S01]  /*10b0*/  IMAD R0, R5, R8, R6 ;  /* 0x0000000805007224 */ /* 0x008fe200078e0206 */
[----:B------:R3:W4:Y:S06]  /*10c0*/  F2I.U32.TRUNC.NTZ R13, R7 ;  /* 0x00000007000d7305 */ /* 0x00072c000020f000 */
[----:B-1----:R-:W1:Y:S01]  /*10d0*/  LDC R22, c[0x0][0x600] ;  /* 0x00018000ff167b82 */ /* 0x002e620000000800 */
[-CC-:B------:R-:W-:Y:S02]  /*10e0*/  SHF.R.U64 R27, R18, R20.reuse, R9.reuse ;  /* 0x00000014121b7219 */ /* 0x180fe40000001209 */
[----:B------:R-:W-:Y:S01]  /*10f0*/  SHF.R.U32.HI R5, RZ, R20, R9 ;  /* 0x00000014ff057219 */ /* 0x000fe20000011609 */
[----:B------:R-:W-:-:S04]  /*1100*/  IMAD.MOV.U32 R9, RZ, RZ, 0x1 ;  /* 0x00000001ff097424 */ /* 0x000fc800078e00ff */
[----:B------:R-:W0:Y:S01]  /*1110*/  LDC R19, c[0x0][0x648] ;  /* 0x00019200ff137b82 */ /* 0x000e220000000800 */
[-C--:B--2---:R-:W-:Y:S02]  /*1120*/  SHF.L.U32 R6, R11, R10.reuse, RZ ;  /* 0x0000000a0b067219 */ /* 0x084fe400000006ff */
[-CC-:B------:R-:W-:Y:S02]  /*1130*/  SHF.R.U64 R20, R27, R10.reuse, R5.reuse ;  /* 0x0000000a1b147219 */ /* 0x180fe40000001205 */
[----:B------:R-:W-:Y:S02]  /*1140*/  SHF.R.U32.HI R17, RZ, R10, R5 ;  /* 0x0000000aff117219 */ /* 0x000fe40000011605 */
[----:B------:R-:W-:Y:S01]  /*1150*/  LOP3.LUT R12, RZ, R6, RZ, 0x33, !PT ;  /* 0x00000006ff0c7212 */ /* 0x000fe200078e33ff */
[----:B------:R-:W2:Y:S01]  /*1160*/  LDC R21, c[0x0][0x638] ;  /* 0x00018e00ff157b82 */ /* 0x000ea20000000800 */
[----:B------:R-:W-:Y:S01]  /*1170*/  SHF.L.U32 R5, R9, R10, RZ ;  /* 0x0000000a09057219 */ /* 0x000fe200000006ff */
[----:B------:R-:W-:-:S02]  /*1180*/  IMAD.MOV.U32 R6, RZ, RZ, R20 ;  /* 0x000000ffff067224 */ /* 0x000fc400078e0014 */
[----:B---3--:R-:W-:-:S04]  /*1190*/  IMAD.MOV.U32 R7, RZ, RZ, R17 ;  /* 0x000000ffff077224 */ /* 0x008fc800078e0011 */
[----:B------:R-:W3:Y:S01]  /*11a0*/  LDC R23, c[0x0][0x610] ;  /* 0x00018400ff177b82 */ /* 0x000ee20000000800 */
[----:B----4-:R-:W-:Y:S05]  /*11b0*/  @!P0 BRA `(.L_x_13) ;  /* 0x0000000000288947 */ /* 0x010fea0003800000 */
[----:B------:R-:W4:Y:S02]  /*11c0*/  LDC R11, c[0x0][0x64c] ;  /* 0x00019300ff0b7b82 */ /* 0x000f240000000800 */
[----:B----4-:R-:W-:-:S05]  /*11d0*/  IADD3 R11, P0, R20, R11, RZ ;  /* 0x0000000b140b7210 */ /* 0x010fca0007f1e0ff */
[----:B------:R-:W-:-:S04]  /*11e0*/  IMAD.X R17, RZ, RZ, R17, P0 ;  /* 0x000000ffff117224 */ /* 0x000fc800000e0611 */
[----:B------:R-:W-:-:S04]  /*11f0*/  IMAD.WIDE.U32 R6, R17, R24, RZ ;  /* 0x0000001811067225 */ /* 0x000fc800078e00ff */
[----:B------:R-:W-:-:S04]  /*1200*/  IMAD.WIDE.U32 R8, P0, R11, R25, R6 ;  /* 0x000000190b087225 */ /* 0x000fc80007800006 */
[----:B------:R-:W-:-:S04]  /*1210*/  IMAD.WIDE.U32 R6, R11, R24, RZ ;  /* 0x000000180b067225 */ /* 0x000fc800078e00ff */
[----:B------:R-:W-:Y:S01]  /*1220*/  IMAD.X R11, RZ, RZ, RZ, P0 ;  /* 0x000000ffff0b7224 */ /* 0x000fe200000e06ff */
[----:B------:R-:W-:Y:S01]  /*1230*/  IADD3 RZ, P0, R7, R8, RZ ;  /* 0x0000000807ff7210 */ /* 0x000fe20007f1e0ff */
[----:B------:R-:W-:-:S04]  /*1240*/  IMAD.MOV.U32 R10, RZ, RZ, R9 ;  /* 0x000000ffff0a7224 */ /* 0x000fc800078e0009 */
[----:B------:R-:W-:-:S08]  /*1250*/  IMAD.WIDE.U32.X R6, R17, R25, R10, P0 ;  /* 0x0000001911067225 */ /* 0x000fd000000e040a */
.L_x_13:
[----:B0-----:R-:W-:Y:S01]  /*1260*/  SHF.R.U64 R6, R6, R19, R7 ;  /* 0x0000001306067219 */ /* 0x001fe20000001207 */
[----:B-1----:R-:W-:Y:S01]  /*1270*/  VIADD R7, R22, 0xffffffff ;  /* 0xffffffff16077836 */ /* 0x002fe20000000000 */
[----:B------:R-:W-:Y:S01]  /*1280*/  LOP3.LUT R12, R27, R12, RZ, 0xc0, !PT ;  /* 0x0000000c1b0c7212 */ /* 0x000fe200078ec0ff */
[----:B------:R-:W-:Y:S02]  /*1290*/  IMAD.MOV R13, RZ, RZ, -R13 ;  /* 0x000000ffff0d7224 */ /* 0x000fe400078e0a0d */
[----:B------:R-:W-:Y:S01]  /*12a0*/  IMAD.MOV R8, RZ, RZ, -R6 ;  /* 0x000000ffff087224 */ /* 0x000fe200078e0a06 */
[----:B------:R-:W-:Y:S01]  /*12b0*/  LOP3.LUT R7, R18, R7, RZ, 0xc0, !PT ;  /* 0x0000000712077212 */ /* 0x000fe200078ec0ff */
[----:B------:R-:W-:Y:S02]  /*12c0*/  IMAD R9, R5, R6, R12 ;  /* 0x0000000605097224 */ /* 0x000fe400078e020c */
[----:B------:R-:W-:Y:S02]  /*12d0*/  @P2 IMAD R0, R15, R13, R14 ;  /* 0x0000000d0f002224 */ /* 0x000fe400078e020e */
[----:B--2---:R-:W-:-:S02]  /*12e0*/  IMAD R5, R8, R21, R20 ;  /* 0x0000001508057224 */ /* 0x004fc400078e0214 */
[----:B---3--:R-:W-:Y:S02]  /*12f0*/  IMAD R18, R9, R23, R0 ;  /* 0x0000001709127224 */ /* 0x008fe400078e0200 */
[----:B------:R-:W-:Y:S02]  /*1300*/  IMAD R5, R5, R22, R7 ;  /* 0x0000001605057224 */ /* 0x000fe400078e0207 */
[----:B------:R-:W-:Y:S02]  /*1310*/  IMAD.MOV.U32 R0, RZ, RZ, 0x1 ;  /* 0x00000001ff007424 */ /* 0x000fe400078e00ff */
[----:B------:R-:W-:Y:S01]  /*1320*/  IMAD.MOV.U32 R17, RZ, RZ, R26 ;  /* 0x000000ffff117224 */ /* 0x000fe200078e001a */
[----:B------:R-:W-:Y:S02]  /*1330*/  SEL R19, R5, R18, !P2 ;  /* 0x0000001205137207 */ /* 0x000fe40005000000 */
[----:B------:R-:W-:-:S07]  /*1340*/  SEL R18, R18, R5, !P2 ;  /* 0x0000000512127207 */ /* 0x000fce0005000000 */
.L_x_11:
[----:B------:R-:W-:Y:S05]  /*1350*/  @!P1 BRA `(.L_x_14) ;  /* 0x0000012800109947 */ /* 0x000fea0003800000 */
[----:B------:R-:W-:-:S06]  /*1360*/  UISETP.GT.U32.AND UP0, UPT, UR12, 0x1, UPT ;  /* 0x000000010c00788c */ /* 0x000fcc000bf04070 */
[----:B------:R-:W-:-:S13]  /*1370*/  PLOP3.LUT P0, PT, PT, PT, UP0, 0x80, 0x0 ;  /* 0x000000000000781c */ /* 0x000fda0003f0f008 */
[----:B------:R-:W-:Y:S05]  /*1380*/  @P0 EXIT ;  /* 0x000000000000094d */ /* 0x000fea0003800000 */
.L_x_15:
[----:B------:R-:W-:-:S08]  /*1390*/  NOP ;  /* 0x0000000000007918 */ /* 0x000fd00000000000 */
[----:B------:R-:W2:Y:S02]  /*13a0*/  USETMAXREG.TRY_ALLOC.CTAPOOL UP0, 0xf0 ;  /* 0x000000f0000079c8 */ /* 0x000ea40008000600 */
[----:B--2---:R-:W-:-:S13]  /*13b0*/  PLOP3.LUT P0, PT, PT, PT, UP0, 0x80, 0x0 ;  /* 0x000000000000781c */ /* 0x004fda0003f0f008 */
[----:B------:R-:W-:Y:S05]  /*13c0*/  @!P0 BRA `(.L_x_15) ;  /* 0xfffffffc00f08947 */ /* 0x000fea000383ffff */
[----:B------:R-:W-:-:S13]  /*13d0*/  LOP3.LUT P0, RZ, R0, 0xff, RZ, 0xc0, !PT ;  /* 0x000000ff00ff7812 */ /* 0x000fda000780c0ff */
[----:B------:R-:W-:Y:S05]  /*13e0*/  @!P0 EXIT ;  /* 0x000000000000894d */ /* 0x000fea0003800000 */
[----:B------:R-:W-:Y:S01]  /*13f0*/  SHF.R.S32.HI R3, RZ, 0x1f, R4 ;  /* 0x0000001fff037819 */ /* 0x000fe20000011404 */
[----:B------:R-:W2:Y:S01]  /*1400*/  S2UR UR4, SR_CgaCtaId ;  /* 0x00000000000479c3 */ /* 0x000ea20000008800 */
[----:B------:R-:W-:Y:S01]  /*1410*/  UMOV UR42, 0x400 ;  /* 0x00000400002a7882 */ /* 0x000fe20000000000 */
[----:B------:R-:W-:Y:S01]  /*1420*/  UIADD3 UR5, UR5, -0x1, URZ ;  /* 0xffffffff05057890 */ /* 0x000fe2000fffe03f */
[CC--:B------:R-:W-:Y:S01]  /*1430*/  LEA.HI R0, R3.reuse, R4.reuse, RZ, 0x2 ;  /* 0x0000000403007211 */ /* 0x0c0fe200078f10ff */
[----:B------:R-:W-:Y:S01]  /*1440*/  UISETP.LT.AND UP0, UPT, UR38, 0x1, UPT ;  /* 0x000000012600788c */ /* 0x000fe2000bf01270 */
[----:B------:R-:W-:Y:S01]  /*1450*/  LEA.HI R3, R3, R4, RZ, 0x5 ;  /* 0x0000000403037211 */ /* 0x000fe200078f28ff */
[----:B------:R-:W-:Y:S01]  /*1460*/  USHF.L.U32 UR41, UR5, 0x3, URZ ;  /* 0x0000000305297899 */ /* 0x000fe2000800063f */
[--C-:B------:R-:W-:Y:S01]  /*1470*/  SHF.R.S32.HI R6, RZ, 0x2, R0.reuse ;  /* 0x00000002ff067819 */ /* 0x100fe20000011400 */
[----:B------:R-:W-:Y:S01]  /*1480*/  USEL UR44, UR38, 0x1, UP0 ;  /* 0x00000001262c7887 */ /* 0x000fe20008000000 */
[----:B------:R-:W-:Y:S01]  /*1490*/  SHF.R.S32.HI R5, RZ, 0x1f, R0 ;  /* 0x0000001fff057819 */ /* 0x000fe20000011400 */
[----:B------:R-:W-:-:S02]  /*14a0*/  UISETP.NE.AND UP0, UPT, UR5, URZ, UPT ;  /* 0x0000003f0500728c */ /* 0x000fc4000bf05270 */
[----:B------:R-:W-:Y:S01]  /*14b0*/  ULOP3.LUT UR48, UR41, 0x8, URZ, 0xc0, !UPT ;  /* 0x0000000829307892 */ /* 0x000fe2000f8ec03f */
[----:B------:R-:W-:Y:S01]  /*14c0*/  LEA.HI R5, R5, R6, RZ, 0x3 ;  /* 0x0000000605057211 */ /* 0x000fe200078f18ff */
[----:B------:R-:W-:Y:S02]  /*14d0*/  USHF.L.U32 UR40, UR38, 0x1, URZ ;  /* 0x0000000126287899 */ /* 0x000fe4000800063f */
[----:B------:R-:W-:Y:S01]  /*14e0*/  UIADD3 UR44, -UR44, UR38, URZ ;  /* 0x000000262c2c7290 */ /* 0x000fe2000fffe13f */
[----:B------:R-:W-:Y:S01]  /*14f0*/  LOP3.LUT R5, R5, 0xfffffff8, RZ, 0xc0, !PT ;  /* 0xfffffff805057812 */ /* 0x000fe200078ec0ff */
[----:B------:R-:W-:Y:S02]  /*1500*/  ULOP3.LUT UR45, UR41, 0x8, URZ, 0xc, !UPT ;  /* 0x00000008292d7892 */ /* 0x000fe4000f8e0c3f */
[----:B------:R-:W-:Y:S02]  /*1510*/  USEL UR46, URZ, 0x1, UP0 ;  /* 0x000000013f2e7887 */ /* 0x000fe40008000000 */
[----:B------:R-:W-:Y:S01]  /*1520*/  IMAD.IADD R6, R6, 0x1, -R5 ;  /* 0x0000000106067824 */ /* 0x000fe200078e0a05 */
[----:B------:R-:W-:Y:S01]  /*1530*/  SHF.R.S32.HI R5, RZ, 0x5, R3 ;  /* 0x00000005ff057819 */ /* 0x000fe20000011403 */
[----:B--2---:R-:W-:Y:S01]  /*1540*/  ULEA UR42, UR4, UR42, 0x18 ;  /* 0x0000002a042a7291 */ /* 0x004fe2000f8ec03f */
[----:B------:R-:W-:Y:S01]  /*1550*/  LOP3.LUT R3, R0, 0xfffffffc, RZ, 0xc0, !PT ;  /* 0xfffffffc00037812 */ /* 0x000fe200078ec0ff */
[----:B------:R-:W-:Y:S01]  /*1560*/  ULOP3.LUT UR48, UR48, 0x18, URZ, 0x3c, !UPT ;  /* 0x0000001830307892 */ /* 0x000fe2000f8e3c3f */
[--C-:B------:R-:W-:Y:S01]  /*1570*/  SHF.R.S32.HI R7, RZ, 0x1f, R6.reuse ;  /* 0x0000001fff077819 */ /* 0x100fe20000011406 */
[----:B------:R-:W-:Y:S01]  /*1580*/  IMAD R0, R5, -0x10, -R6 ;  /* 0xfffffff005007824 */ /* 0x000fe200078e0a06 */
[----:B------:R-:W-:Y:S01]  /*1590*/  ULDC UR4, c[0x0][0x284] ;  /* 0x0000a10000047ab9 */ /* 0x000fe20000000800 */
[----:B------:R-:W-:Y:S01]  /*15a0*/  IMAD.IADD R3, R4, 0x1, -R3 ;  /* 0x0000000104037824 */ /* 0x000fe200078e0a03 */
[----:B------:R-:W-:Y:S01]  /*15b0*/  UIADD3 UR43, UR42, 0xd0, URZ ;  /* 0x000000d02a2b7890 */ /* 0x000fe2000fffe03f */
[----:B------:R-:W-:-:S02]  /*15c0*/  VIADD R0, R0, UR4 ;  /* 0x0000000400007c36 */ /* 0x000fc40008000000 */
[----:B------:R-:W-:Y:S01]  /*15d0*/  IMAD.WIDE R4, R5, 0x10, R6 ;  /* 0x0000001005047825 */ /* 0x000fe200078e0206 */
[----:B------:R2:W-:Y:S01]  /*15e0*/  STL [R1+0x208], R3 ;  /* 0x0002080301007387 */ /* 0x0005e20000100800 */
[----:B------:R-:W-:-:S03]  /*15f0*/  UIADD3 UR47, UR41, UR43, URZ ;  /* 0x0000002b292f7290 */ /* 0x000fc6000fffe03f */
[----:B------:R2:W-:Y:S04]  /*1600*/  STL [R1+0x20c], R0 ;  /* 0x00020c0001007387 */ /* 0x0005e80000100800 */
[----:B------:R2:W-:Y:S05]  /*1610*/  STL.64 [R1+0x210], R4 ;  /* 0x0002100401007387 */ /* 0x0005ea0000100a00 */
.L_x_547:
[----:B--2---:R-:W-:Y:S01]  /*1620*/  IMAD.U32 R3, RZ, RZ, UR46 ;  /* 0x0000002eff037e24 */ /* 0x004fe2000f8e00ff */
[----:B------:R-:W-:Y:S01]  /*1630*/  ULDC UR4, c[0x0][0x28c] ;  /* 0x0000a30000047ab9 */ /* 0x000fe20000000800 */
[----:B-1----:R-:W-:Y:S01]  /*1640*/  IMAD.U32 R22, RZ, RZ, UR43 ;  /* 0x0000002bff167e24 */ /* 0x002fe2000f8e00ff */
[----:B------:R-:W-:Y:S02]  /*1650*/  ISETP.LT.AND P1, PT, RZ, UR4, PT ;  /* 0x00000004ff007c0c */ /* 0x000fe4000bf21270 */
[----:B------:R-:W-:-:S04]  /*1660*/  SHF.L.U32 R3, R3, 0x1f, RZ ;  /* 0x0000001f03037819 */ /* 0x000fc800000006ff */
[----:B------:R-:W1:Y:S02]  /*1670*/  SYNCS.PHASECHK.TRANS64.TRYWAIT P0, [R22+UR41], R3 ;  /* 0x00000003160075a7 */ /* 0x000e640008000169 */
[----:B-1--45:R-:W-:Y:S05]  /*1680*/  @!P0 BRA `(.L_x_16) ;  /* 0x00000138006c8947 */ /* 0x032fea0003800000 */
.L_x_577:
[----:B------:R-:W-:Y:S05]  /*1690*/  @P1 BRA `(.L_x_17) ;  /* 0x0000000000401947 */ /* 0x000fea0003800000 */
[----:B-1----:R-:W-:Y:S01]  /*16a0*/  MOV R0, 0x0 ;  /* 0x0000000000007802 */ /* 0x002fe20000000f00 */
[----:B------:R-:W-:Y:S01]  /*16b0*/  ULDC.64 UR4, c[0x4][0x68] ;  /* 0x01001a0000047ab9 */ /* 0x000fe20000000a00 */
[----:B------:R-:W-:Y:S01]  /*16c0*/  ULDC.64 UR6, c[0x4][0x8] ;  /* 0x0100020000067ab9 */ /* 0x000fe20000000a00 */
[----:B------:R-:W-:Y:S01]  /*16d0*/  IMAD.U32 R4, RZ, RZ, UR4 ;  /* 0x00000004ff047e24 */ /* 0x000fe2000f8e00ff */
[----:B------:R1:W2:Y:S01]  /*16e0*/  LDC.64 R14, c[0x4][R0] ;  /* 0x01000000000e7b82 */ /* 0x0002a20000000a00 */
[----:B------:R-:W-:Y:S01]  /*16f0*/  IMAD.U32 R5, RZ, RZ, UR5 ;  /* 0x00000005ff057e24 */ /* 0x000fe2000f8e00ff */
[----:B------:R-:W-:Y:S01]  /*1700*/  ULDC.64 UR4, c[0x4][0x70] ;  /* 0x01001c0000047ab9 */ /* 0x000fe20000000a00 */
[----:B------:R-:W-:Y:S02]  /*1710*/  IMAD.U32 R10, RZ, RZ, UR6 ;  /* 0x00000006ff0a7e24 */ /* 0x000fe4000f8e00ff */
[----:B------:R-:W-:Y:S02]  /*1720*/  IMAD.U32 R6, RZ, RZ, UR4 ;  /* 0x00000004ff067e24 */ /* 0x000fe4000f8e00ff */
[----:B------:R-:W-:-:S02]  /*1730*/  IMAD.U32 R7, RZ, RZ, UR5 ;  /* 0x00000005ff077e24 */ /* 0x000fc4000f8e00ff */
[----:B------:R-:W-:Y:S02]  /*1740*/  IMAD.U32 R11, RZ, RZ, UR7 ;  /* 0x00000007ff0b7e24 */ /* 0x000fe4000f8e00ff */
[----:B------:R-:W-:Y:S02]  /*1750*/  IMAD.MOV.U32 R8, RZ, RZ, 0x1e1 ;  /* 0x000001e1ff087424 */ /* 0x000fe400078e00ff */
[----:B0-----:R-:W-:Y:S02]  /*1760*/  IMAD.MOV.U32 R12, RZ, RZ, 0x1 ;  /* 0x00000001ff0c7424 */ /* 0x001fe400078e00ff */
[----:B-1----:R-:W-:-:S07]  /*1770*/  IMAD.MOV.U32 R13, RZ, RZ, RZ ;  /* 0x000000ffff0d7224 */ /* 0x002fce00078e00ff */
[----:B------:R-:W-:-:S07]  /*1780*/  LEPC R20, `(.L_x_17) ;  /* 0x000000001014794e */ /* 0x000fce0000000000 */
[----:B--2--5:R-:W-:Y:S05]  /*1790*/  CALL.ABS.NOINC R14 ;  /* 0x000000000e007343 */ /* 0x024fea0003c00000 */
.L_x_17:
[----:B------:R-:W-:-:S06]  /*17a0*/  ULOP3.LUT UR4, UR37, 0x1, URZ, 0xfc, !UPT ;  /* 0x0000000125047892 */ /* 0x000fcc000f8efc3f */
[----:B-1----:R-:W-:-:S05]  /*17b0*/  IMAD.U32 R0, RZ, RZ, UR4 ;  /* 0x00000004ff007e24 */ /* 0x002fca000f8e00ff */
[----:B------:R-:W-:-:S13]  /*17c0*/  ISETP.NE.AND P0, PT, R0, 0x3, PT ;  /* 0x000000030000780c */ /* 0x000fda0003f05270 */
[----:B------:R-:W-:Y:S05]  /*17d0*/  @!P0 BRA `(.L_x_18) ;  /* 0x0000000000048947 */ /* 0x000fea0003800000 */
[----:B------:R-:W-:Y:S01]  /*17e0*/  BPT.TRAP 0x1 ;  /* 0x000000040000795c */ /* 0x000fe20000300000 */
.L_x_18:
[----:B------:R-:W-:Y:S02]  /*17f0*/  IMAD.U32 R3, RZ, RZ, UR49 ;  /* 0x00000031ff037e24 */ /* 0x000fe4000f8e00ff */
[----:B------:R-:W-:-:S03]  /*1800*/  IMAD.U32 R0, RZ, RZ, UR36 ;  /* 0x00000024ff007e24 */ /* 0x000fc6000f8e00ff */
[----:B------:R-:W-:Y:S02]  /*1810*/  LEA R3, R3, UR42, 0x3 ;  /* 0x0000002a03037c11 */ /* 0x000fe4000f8e18ff */
[----:B------:R-:W-:-:S04]  /*1820*/  SHF.L.U32 R0, R0, 0x1f, RZ ;  /* 0x0000001f00007819 */ /* 0x000fc800000006ff */
[----:B------:R1:W2:Y:S01]  /*1830*/  SYNCS.PHASECHK.TRANS64.TRYWAIT P1, [R3+URZ], R0 ;  /* 0x00000000030075a7 */ /* 0x0002a2000802017f */
[----:B------:R-:W-:Y:S05]  /*1840*/  @!P0 BRA `(.L_x_19) ;  /* 0x0000000000048947 */ /* 0x000fea0003800000 */
[----:B------:R-:W-:Y:S01]  /*1850*/  BPT.TRAP 0x1 ;  /* 0x000000040000795c */ /* 0x000fe20000300000 */
.L_x_19:
[----:B------:R-:W-:-:S05]  /*1860*/  IMAD.U32 R4, RZ, RZ, UR44 ;  /* 0x0000002cff047e24 */ /* 0x000fca000f8e00ff */
[----:B------:R-:W-:Y:S01]  /*1870*/  ISETP.GE.AND P2, PT, R4, 0x1, PT ;  /* 0x000000010400780c */ /* 0x000fe20003f46270 */
[----:B--2---:R-:W-:-:S12]  /*1880*/  @P1 BRA `(.L_x_20) ;  /* 0x0000000000081947 */ /* 0x004fd80003800000 */
[----:B------:R-:W2:Y:S02]  /*1890*/  SYNCS.PHASECHK.TRANS64.TRYWAIT P1, [R3+URZ], R0 ;  /* 0x00000000030075a7 */ /* 0x000ea4000802017f */
[----:B--2---:R-:W-:Y:S05]  /*18a0*/  @!P1 BRA `(.L_x_21) ;  /* 0x0000013400fc9947 */ /* 0x004fea0003800000 */
.L_x_20:
[----:B------:R-:W-:Y:S05]  /*18b0*/  WARPSYNC.ALL ;  /* 0x0000000000007948 */ /* 0x000fea0003800000 */
[----:B------:R-:W-:Y:S01]  /*18c0*/  UIADD3 UR4, UR42, 0x200, URZ ;  /* 0x000002002a047890 */ /* 0x000fe2000fffe03f */
[----:B------:R-:W-:Y:S01]  /*18d0*/  WARPGROUP.ARRIVE ;  /* 0x00000000000079c5 */ /* 0x000fe20000000000 */
[----:B------:R-:W-:Y:S02]  /*18e0*/  UIADD3 UR5, UR42, 0x6200, URZ ;  /* 0x000062002a057890 */ /* 0x000fe4000fffe03f */
[----:B------:R-:W-:Y:S02]  /*18f0*/  USHF.R.U32.HI UR4, URZ, 0x4, UR4 ;  /* 0x000000043f047899 */ /* 0x000fe40008011604 */
[----:B------:R-:W-:-:S02]  /*1900*/  USHF.R.U32.HI UR5, URZ, 0x4, UR5 ;  /* 0x000000043f057899 */ /* 0x000fc40008011605 */
[----:B------:R-:W-:Y:S02]  /*1910*/  ULOP3.LUT UR4, UR4, 0x3fff, URZ, 0xc0, !UPT ;  /* 0x00003fff04047892 */ /* 0x000fe4000f8ec03f */
[----:B------:R-:W-:Y:S02]  /*1920*/  ULOP3.LUT UR5, UR5, 0x3fff, URZ, 0xc0, !UPT ;  /* 0x00003fff05057892 */ /* 0x000fe4000f8ec03f */
[----:B------:R-:W-:Y:S02]  /*1930*/  ULOP3.LUT UR11, UR4, 0x10000, URZ, 0xfc, !UPT ;  /* 0x00010000040b7892 */ /* 0x000fe4000f8efc3f */
[----:B------:R-:W-:Y:S02]  /*1940*/  ULOP3.LUT UR10, UR5, 0x10000, URZ, 0xfc, !UPT ;  /* 0x00010000050a7892 */ /* 0x000fe4000f8efc3f */
[----:B------:R-:W-:Y:S02]  /*1950*/  ULEA UR4, UR49, UR11, 0x7 ;  /* 0x0000000b31047291 */ /* 0x000fe4000f8e383f */
[----:B------:R-:W-:Y:S01]  /*1960*/  ULEA UR6, UR49, UR10, 0xa ;  /* 0x0000000a31067291 */ /* 0x000fe2000f8e503f */
[----:B------:R-:W-:Y:S01]  /*1970*/  UMOV UR5, 0xc0000010 ;  /* 0xc000001000057882 */ /* 0x000fe20000000000 */
[----:B------:R-:W-:-:S07]  /*1980*/  UMOV UR7, 0xc0000010 ;  /* 0xc000001000077882 */ /* 0x000fce0000000000 */
[----:B------:R-:W-:Y:S01]  /*1990*/  HGMMA.64x256x16.F32.BF16 R24, gdesc[UR4], RZ, !UPT, gsb0 ;  /* 0x03e00000041879f0 */ /* 0x000fe2000c0018ff */
[----:B------:R-:W-:Y:S01]  /*19a0*/  UIADD3 UR6, UR6, 0x200, URZ ;  /* 0x0000020006067890 */ /* 0x000fe2000fffe03f */
[----:B------:R-:W-:Y:S01]  /*19b0*/  UMOV UR7, 0xc0000010 ;  /* 0xc000001000077882 */ /* 0x000fe20000000000 */
[----:B------:R-:W-:Y:S02]  /*19c0*/  WARPGROUP.DEPBAR.LE gsb0, 0x0 ;  /* 0x00008000000079c5 */ /* 0x000fe40000010000 */
[----:B------:R-:W-:Y:S04]  /*19d0*/  STL.64 [R1], R24 ;  /* 0x0000001801007387 */ /* 0x000fe80000100a00 */
[----:B------:R-:W-:Y:S04]  /*19e0*/  STL.64 [R1+0x8], R26 ;  /* 0x0000081a01007387 */ /* 0x000fe80000100a00 */
        /* <DEDUP_REMOVED lines=61> */
[----:B------:R3:W-:Y:S02]  /*1dc0*/  STL.64 [R1+0x1f8], R150 ;  /* 0x0001f89601007387 */ /* 0x0007e40000100a00 */
[----:B---3--:R-:W-:-:S06]  /*1dd0*/  WARPGROUP.ARRIVE ;  /* 0x00000000000079c5 */ /* 0x008fcc0000000000 */
[----:B------:R-:W-:Y:S03]  /*1de0*/  HGMMA.64x256x16.F32.BF16 R24, gdesc[UR4], RZ, !UPT, gsb0 ;  /* 0x03e00000041879f0 */ /* 0x000fe6000c0018ff */
[----:B------:R-:W-:Y:S02]  /*1df0*/  WARPGROUP.DEPBAR.LE gsb0, 0x0 ;  /* 0x00008000000079c5 */ /* 0x000fe40000010000 */
[----:B------:R-:W-:Y:S05]  /*1e00*/  @!P2 BRA `(.L_x_22) ;  /* 0x0000000c007ca947 */ /* 0x000fea0003800000 */
[----:B------:R-:W-:Y:S01]  /*1e10*/  UIADD3 UR4, UR49, 0x1, URZ ;  /* 0x0000000131047890 */ /* 0x000fe2000fffe03f */
[----:B-12---:R-:W-:Y:S01]  /*1e20*/  IMAD.U32 R0, RZ, RZ, UR44 ;  /* 0x0000002cff007e24 */ /* 0x006fe2000f8e00ff */
[----:B------:R-:W-:Y:S02]  /*1e30*/  UMOV UR9, UR49 ;  /* 0x0000003100097c82 */ /* 0x000fe40008000000 */
[----:B------:R-:W-:-:S04]  /*1e40*/  UISETP.NE.AND UP0, UPT, UR4, 0xc, UPT ;  /* 0x0000000c0400788c */ /* 0x000fc8000bf05270 */
[----:B------:R-:W-:Y:S02]  /*1e50*/  USEL UR5, URZ, 0x1, UP0 ;  /* 0x000000013f057887 */ /* 0x000fe40008000000 */
[----:B------:R-:W-:Y:S02]  /*1e60*/  USEL UR8, UR4, URZ, UP0 ;  /* 0x0000003f04087287 */ /* 0x000fe40008000000 */
[----:B------:R-:W-:-:S06]  /*1e70*/  ULOP3.LUT UR5, UR36, UR5, URZ, 0x3c, !UPT ;  /* 0x0000000524057292 */ /* 0x000fcc000f8e3c3f */
[----:B------:R-:W-:-:S07]  /*1e80*/  IMAD.U32 R3, RZ, RZ, UR5 ;  /* 0x00000005ff037e24 */ /* 0x000fce000f8e00ff */
.L_x_29:
[----:B-12---:R-:W-:Y:S05]  /*1e90*/  @!P0 BRA `(.L_x_23) ;  /* 0x0000000000048947 */ /* 0x006fea0003800000 */
[----:B------:R-:W-:Y:S01]  /*1ea0*/  BPT.TRAP 0x1 ;  /* 0x000000040000795c */ /* 0x000fe20000300000 */
.L_x_23:
[----:B------:R-:W-:Y:S01]  /*1eb0*/  ULEA UR4, UR8, UR42, 0x3 ;  /* 0x0000002a08047291 */ /* 0x000fe2000f8e183f */
[----:B------:R-:W-:-:S08]  /*1ec0*/  SHF.L.U32 R4, R3, 0x1f, RZ ;  /* 0x0000001f03047819 */ /* 0x000fd000000006ff */
[----:B------:R1:W2:Y:S01]  /*1ed0*/  SYNCS.PHASECHK.TRANS64.TRYWAIT P1, [UR4], R4 ;  /* 0x00000004ff0075a7 */ /* 0x0002a20008020144 */
[----:B------:R-:W-:Y:S05]  /*1ee0*/  @!P0 BRA `(.L_x_24) ;  /* 0x0000000000048947 */ /* 0x000fea0003800000 */
[----:B------:R-:W-:Y:S01]  /*1ef0*/  BPT.TRAP 0x1 ;  /* 0x000000040000795c */ /* 0x000fe20000300000 */
.L_x_24:
[----:B--2---:R-:W-:Y:S05]  /*1f00*/  @P1 BRA `(.L_x_25) ;  /* 0x0000000000081947 */ /* 0x004fea0003800000 */
[----:B------:R-:W2:Y:S02]  /*1f10*/  SYNCS.PHASECHK.TRANS64.TRYWAIT P1, [UR4], R4 ;  /* 0x00000004ff0075a7 */ /* 0x000ea40008020144 */
[----:B--2---:R-:W-:Y:S05]  /*1f20*/  @!P1 BRA `(.L_x_26) ;  /* 0x0000013000709947 */ /* 0x004fea0003800000 */
.L_x_25:
        /* <DEDUP_REMOVED lines=21> */
[----:B------:R3:W-:Y:S04]  /*2080*/  STL.64 [R1+0x218], R108 ;  /* 0x0002186c01007387 */ /* 0x0007e80000100a00 */
[----:B---3--:R-:W3:Y:S04]  /*2090*/  LDL.LU.64 R108, [R1] ;  /* 0x00000000016c7983 */ /* 0x008ee80000300a00 */
[----:B------:R-:W3:Y:S04]  /*20a0*/  LDL.LU.64 R110, [R1+0x8] ;  /* 0x00000800016e7983 */ /* 0x000ee80000300a00 */
        /* <DEDUP_REMOVED lines=61> */
[----:B------:R-:W3:Y:S01]  /*2480*/  LDL.LU.64 R234, [R1+0x1f8] ;  /* 0x0001f80001ea7983 */ /* 0x000ee20000300a00 */
[----:B------:R-:W-:-:S02]  /*2490*/  ULEA UR4, UR8, UR11, 0x7 ;  /* 0x0000000b08047291 */ /* 0x000fc4000f8e383f */
[----:B------:R-:W-:Y:S01]  /*24a0*/  ULEA UR6, UR8, UR10, 0xa ;  /* 0x0000000a08067291 */ /* 0x000fe2000f8e503f */
[----:B------:R-:W-:Y:S01]  /*24b0*/  UMOV UR5, 0xc0000010 ;  /* 0xc000001000057882 */ /* 0x000fe20000000000 */
[----:B------:R-:W-:Y:S01]  /*24c0*/  UMOV UR7, 0xc0000010 ;  /* 0xc000001000077882 */ /* 0x000fe20000000000 */
[----:B---3--:R-:W-:-:S06]  /*24d0*/  WARPGROUP.ARRIVE ;  /* 0x00000000000079c5 */ /* 0x008fcc0000000000 */
[----:B------:R-:W-:Y:S03]  /*24e0*/  HGMMA.64x256x16.F32.BF16 R108, gdesc[UR4], R108, gsb0 ;  /* 0x03e00000046c79f0 */ /* 0x000fe6000800186c */
        /* <DEDUP_REMOVED lines=65> */
[----:B---3--:R-:W3:Y:S04]  /*2900*/  LDL.LU.64 R150, [R1+0x2c0] ;  /* 0x0002c00001967983 */ /* 0x008ee80000300a00 */
        /* <DEDUP_REMOVED lines=21> */
[----:B------:R-:W-:Y:S01]  /*2a60*/  UIADD3 UR6, UR6, 0x200, URZ ;  /* 0x0000020006067890 */ /* 0x000fe2000fffe03f */
[----:B------:R-:W-:Y:S01]  /*2a70*/  UMOV UR7, 0xc0000010 ;  /* 0xc000001000077882 */ /* 0x000fe20000000000 */
[----:B---3--:R-:W-:-:S07]  /*2a80*/  WARPGROUP.ARRIVE ;  /* 0x00000000000079c5 */ /* 0x008fce0000000000 */
[----:B------:R-:W-:Y:S03]  /*2a90*/  HGMMA.64x256x16.F32.BF16 R24, gdesc[UR4], R24, gsb0 ;  /* 0x03e00000041879f0 */ /* 0x000fe60008001818 */
[----:B------:R-:W-:Y:S02]  /*2aa0*/  WARPGROUP.DEPBAR.LE gsb0, 0x0 ;  /* 0x00008000000079c5 */ /* 0x000fe40000010000 */
[----:B----4-:R-:W-:Y:S05]  /*2ab0*/  @!P0 BRA `(.L_x_27) ;  /* 0x0000000000048947 */ /* 0x010fea0003800000 */
[----:B------:R-:W-:Y:S01]  /*2ac0*/  BPT.TRAP 0x1 ;  /* 0x000000040000795c */ /* 0x000fe20000300000 */
.L_x_27:
[----:B------:R-:W-:Y:S02]  /*2ad0*/  UISETP.GT.U32.AND UP0, UPT, UR37, 0x1, UPT ;  /* 0x000000012500788c */ /* 0x000fe4000bf04070 */
[----:B------:R-:W-:-:S04]  /*2ae0*/  ULEA UR4, UR9, UR42, 0x3 ;  /* 0x0000002a09047291 */ /* 0x000fc8000f8e183f */
[----:B------:R-:W-:Y:S01]  /*2af0*/  UIADD3 UR4, UR4, 0x60, URZ ;  /* 0x0000006004047890 */ /* 0x000fe2000fffe03f */
[----:B------:R-:W-:-:S03]  /*2b00*/  PLOP3.LUT P1, PT, PT, PT, UP0, 0x80, 0x0 ;  /* 0x000000000000781c */ /* 0x000fc60003f2f008 */
[----:B------:R-:W-:-:S09]  /*2b10*/  UPRMT UR4, URZ, 0x654, UR4 ;  /* 0x000006543f047896 */ /* 0x000fd20008000004 */
[----:B------:R-:W-:Y:S01]  /*2b20*/  SYNCS.ARRIVE.TRANS64.RED.A1T0 RZ, [UR4], RZ ;  /* 0x000000ffffff79a7 */ /* 0x000fe20008100404 */
[----:B------:R-:W-:Y:S05]  /*2b30*/  @P1 BRA `(.L_x_28) ;  /* 0x0000000000041947 */ /* 0x000fea0003800000 */
[----:B------:R-:W-:Y:S01]  /*2b40*/  BPT.TRAP 0x1 ;  /* 0x000000040000795c */ /* 0x000fe20000300000 */
.L_x_28:
[----:B------:R-:W-:Y:S01]  /*2b50*/  UIADD3 UR8, UR8, 0x1, URZ ;  /* 0x0000000108087890 */ /* 0x000fe2000fffe03f */
[C---:B------:R-:W-:Y:S01]  /*2b60*/  ISETP.GT.AND P1, PT, R0.reuse, 0x1, PT ;  /* 0x000000010000780c */ /* 0x040fe20003f24270 */
[----:B------:R-:W-:Y:S01]  /*2b70*/  UIADD3 UR9, UR9, 0x1, URZ ;  /* 0x0000000109097890 */ /* 0x000fe2000fffe03f */
[----:B------:R-:W-:Y:S01]  /*2b80*/  VIADD R0, R0, 0xffffffff ;  /* 0xffffffff00007836 */ /* 0x000fe20000000000 */
[----:B------:R-:W-:Y:S02]  /*2b90*/  UISETP.NE.AND UP0, UPT, UR8, 0xc, UPT ;  /* 0x0000000c0800788c */ /* 0x000fe4000bf05270 */
[----:B------:R-:W-:Y:S02]  /*2ba0*/  UISETP.NE.AND UP1, UPT, UR9, 0xc, UPT ;  /* 0x0000000c0900788c */ /* 0x000fe4000bf25270 */
[----:B------:R-:W-:Y:S02]  /*2bb0*/  USEL UR4, URZ, 0x1, UP0 ;  /* 0x000000013f047887 */ /* 0x000fe40008000000 */
[----:B------:R-:W-:-:S02]  /*2bc0*/  USEL UR8, UR8, URZ, UP0 ;  /* 0x0000003f08087287 */ /* 0x000fc40008000000 */
[----:B------:R-:W-:Y:S02]  /*2bd0*/  USEL UR9, UR9, URZ, UP1 ;  /* 0x0000003f09097287 */ /* 0x000fe40008800000 */
[----:B------:R-:W-:Y:S01]  /*2be0*/  LOP3.LUT R3, R3, UR4, RZ, 0x3c, !PT ;  /* 0x0000000403037c12 */ /* 0x000fe2000f8e3cff */
[----:B------:R-:W-:Y:S09]  /*2bf0*/  @P1 BRA `(.L_x_29) ;  /* 0xfffffff000a41947 */ /* 0x000ff2000383ffff */
.L_x_22:
[----:B-12---:R-:W1:Y:S02]  /*2c00*/  LDC R0, c[0x0][0x28c] ;  /* 0x0000a300ff007b82 */ /* 0x006e640000000800 */
[----:B-1----:R-:W-:Y:S01]  /*2c10*/  ISETP.GE.AND P1, PT, R0, 0x1, PT ;  /* 0x000000010000780c */ /* 0x002fe20003f26270 */
[----:B------:R-:W-:-:S04]  /*2c20*/  IMAD.U32 R0, RZ, RZ, UR45 ;  /* 0x0000002dff007e24 */ /* 0x000fc8000f8e00ff */
[----:B------:R1:W-:Y:S08]  /*2c30*/  SYNCS.ARRIVE.TRANS64.A1T0 RZ, [R0+UR43], RZ ;  /* 0x000000ff00ff79a7 */ /* 0x0003f0000810002b */
[----:B-1----:R-:W-:Y:S05]  /*2c40*/  @!P1 BRA `(.L_x_30) ;  /* 0x0000000000389947 */ /* 0x002fea0003800000 */
[----:B------:R-:W-:Y:S05]  /*2c50*/  @!P0 BRA `(.L_x_31) ;  /* 0x0000000000048947 */ /* 0x000fea0003800000 */
[----:B------:R-:W-:Y:S01]  /*2c60*/  BPT.TRAP 0x1 ;  /* 0x000000040000795c */ /* 0x000fe20000300000 */
.L_x_31:
[----:B------:R-:W-:Y:S02]  /*2c70*/  UIADD3 UR6, UR44, UR49, URZ ;  /* 0x000000312c067290 */ /* 0x000fe4000fffe03f */
[----:B------:R-:W-:Y:S02]  /*2c80*/  UISETP.GT.U32.AND UP0, UPT, UR37, 0x1, UPT ;  /* 0x000000012500788c */ /* 0x000fe4000bf04070 */
[----:B------:R-:W-:-:S04]  /*2c90*/  UIMAD.WIDE.U32 UR4, UR6, -0x55555555, URZ ;  /* 0xaaaaaaab060478a5 */ /* 0x000fc8000f8e003f */
[----:B------:R-:W-:Y:S01]  /*2ca0*/  USHF.R.U32.HI UR4, URZ, 0x3, UR5 ;  /* 0x000000033f047899 */ /* 0x000fe20008011605 */
[----:B------:R-:W-:-:S03]  /*2cb0*/  PLOP3.LUT P0, PT, PT, PT, UP0, 0x80, 0x0 ;  /* 0x000000000000781c */ /* 0x000fc60003f0f008 */
[----:B------:R-:W-:-:S04]  /*2cc0*/  UIMAD UR6, UR4, -0xc, UR6 ;  /* 0xfffffff4040678a4 */ /* 0x000fc8000f8e0206 */
[----:B------:R-:W-:-:S04]  /*2cd0*/  ULEA UR6, UR6, UR42, 0x3 ;  /* 0x0000002a06067291 */ /* 0x000fc8000f8e183f */
[----:B------:R-:W-:-:S04]  /*2ce0*/  UIADD3 UR6, UR6, 0x60, URZ ;  /* 0x0000006006067890 */ /* 0x000fc8000fffe03f */
[----:B------:R-:W-:-:S09]  /*2cf0*/  UPRMT UR6, URZ, 0x654, UR6 ;  /* 0x000006543f067896 */ /* 0x000fd20008000006 */
[----:B------:R-:W-:Y:S01]  /*2d00*/  SYNCS.ARRIVE.TRANS64.RED.A1T0 RZ, [UR6], RZ ;  /* 0x000000ffffff79a7 */ /* 0x000fe20008100406 */
[----:B------:R-:W-:Y:S05]  /*2d10*/  @P0 BRA `(.L_x_30) ;  /* 0x0000000000040947 */ /* 0x000fea0003800000 */
[----:B------:R-:W-:Y:S01]  /*2d20*/  BPT.TRAP 0x1 ;  /* 0x000000040000795c */ /* 0x000fe20000300000 */
.L_x_30:
[----:B------:R-:W-:Y:S01]  /*2d30*/  IMAD.U32 R0, RZ, RZ, UR46 ;  /* 0x0000002eff007e24 */ /* 0x000fe2000f8e00ff */
[----:B------:R-:W-:Y:S02]  /*2d40*/  UIADD3 UR49, UR40, UR49, URZ ;  /* 0x0000003128317290 */ /* 0x000fe4000fffe03f */
[----:B------:R-:W-:Y:S02]  /*2d50*/  UISETP.GE.U32.AND UP1, UPT, UR40, 0xc, UPT ;  /* 0x0000000c2800788c */ /* 0x000fe4000bf26070 */
[----:B------:R-:W-:Y:S01]  /*2d60*/  SHF.L.U32 R0, R0, 0x1f, RZ ;  /* 0x0000001f00007819 */ /* 0x000fe200000006ff */
[----:B------:R-:W-:Y:S02]  /*2d70*/  UISETP.GT.U32.AND UP0, UPT, UR49, 0xb, UPT ;  /* 0x0000000b3100788c */ /* 0x000fe4000bf04070 */
[----:B------:R-:W-:Y:S01]  /*2d80*/  UIMAD.WIDE.U32 UR4, UR49, -0x55555555, URZ ;  /* 0xaaaaaaab310478a5 */ /* 0x000fe2000f8e003f */
[----:B------:R-:W1:Y:S01]  /*2d90*/  SYNCS.PHASECHK.TRANS64.TRYWAIT P0, [R22+UR41+0x10], R0 ;  /* 0x00001000160075a7 */ /* 0x000e620008000169 */
[----:B------:R-:W-:-:S02]  /*2da0*/  UISETP.LT.U32.AND UP0, UPT, UR40, 0xc, UP0 ;  /* 0x0000000c2800788c */ /* 0x000fc40008701070 */
[----:B------:R-:W-:Y:S02]  /*2db0*/  USHF.R.U32.HI UR4, URZ, 0x3, UR5 ;  /* 0x000000033f047899 */ /* 0x000fe40008011605 */
[----:B------:R-:W-:Y:S02]  /*2dc0*/  USEL UR6, URZ, 0x1, !UP0 ;  /* 0x000000013f067887 */ /* 0x000fe4000c000000 */
[----:B------:R-:W-:Y:S02]  /*2dd0*/  UIMAD UR49, UR4, -0xc, UR49 ;  /* 0xfffffff4043178a4 */ /* 0x000fe4000f8e0231 */
[----:B------:R-:W-:-:S04]  /*2de0*/  ULOP3.LUT UR36, UR36, UR6, URZ, 0x3c, !UPT ;  /* 0x0000000624247292 */ /* 0x000fc8000f8e3c3f */
[----:B------:R-:W-:Y:S01]  /*2df0*/  @UP1 ULOP3.LUT UR36, UR36, 0x1, UR4, 0x78, !UPT ;  /* 0x0000000124241892 */ /* 0x000fe2000f8e7804 */
[----:B-1----:R-:W-:Y:S11]  /*2e00*/  @!P0 BRA `(.L_x_32) ;  /* 0x0000012000d08947 */ /* 0x002ff60003800000 */
.L_x_578:
[----:B------:R-:W0:Y:S01]  /*2e10*/  LDL R22, [R1+0x208] ;  /* 0x0002080001167983 */ /* 0x000e220000100800 */
[----:B------:R-:W-:Y:S01]  /*2e20*/  SHF.R.S32.HI R20, RZ, 0x1f, R17 ;  /* 0x0000001fff147819 */ /* 0x000fe20000011411 */
[----:B-1----:R-:W1:Y:S01]  /*2e30*/  LDC R3, c[0x0][0x288] ;  /* 0x0000a200ff037b82 */ /* 0x002e620000000800 */
[----:B------:R-:W-:Y:S01]  /*2e40*/  ULDC.64 UR4, c[0x0][0x5d0] ;  /* 0x0001740000047ab9 */ /* 0x000fe20000000a00 */
[----:B------:R-:W-:Y:S02]  /*2e50*/  IMAD.SHL.U32 R6, R19, 0x200, RZ ;  /* 0x0000020013067824 */ /* 0x000fe400078e00ff */
[----:B------:R-:W-:-:S03]  /*2e60*/  IMAD R0, R20, UR4, RZ ;  /* 0x0000000414007c24 */ /* 0x000fc6000f8e02ff */
[----:B------:R-:W-:Y:S01]  /*2e70*/  SHF.R.S32.HI R7, RZ, 0x1f, R6 ;  /* 0x0000001fff077819 */ /* 0x000fe20000011406 */
[----:B------:R-:W-:Y:S02]  /*2e80*/  IMAD R0, R17, UR5, R0 ;  /* 0x0000000511007c24 */ /* 0x000fe4000f8e0200 */
[----:B0-----:R-:W-:-:S05]  /*2e90*/  IMAD.SHL.U32 R12, R22, 0x2, RZ ;  /* 0x00000002160c7824 */ /* 0x001fca00078e00ff */
[----:B------:R-:W-:-:S03]  /*2ea0*/  SHF.R.S32.HI R13, RZ, 0x1f, R12 ;  /* 0x0000001fff0d7819 */ /* 0x000fc6000001140c */
[----:B------:R-:W-:Y:S01]  /*2eb0*/  IMAD.WIDE.U32 R4, R17, UR4, R12 ;  /* 0x0000000411047c25 */ /* 0x000fe2000f8e000c */
[----:B------:R-:W-:Y:S02]  /*2ec0*/  ULDC UR4, c[0x0][0x284] ;  /* 0x0000a10000047ab9 */ /* 0x000fe40000000800 */
[----:B------:R-:W-:-:S04]  /*2ed0*/  IADD3 R10, P0, R6, R4, RZ ;  /* 0x00000004060a7210 */ /* 0x000fc80007f1e0ff */
[----:B------:R-:W-:Y:S01]  /*2ee0*/  IADD3.X R11, R7, R5, R0, P0, !PT ;  /* 0x00000005070b7210 */ /* 0x000fe200007fe400 */
[----:B------:R-:W-:-:S05]  /*2ef0*/  IMAD.SHL.U32 R0, R18, 0x40, RZ ;  /* 0x0000004012007824 */ /* 0x000fca00078e00ff */
[----:B------:R-:W-:-:S04]  /*2f00*/  ISETP.GE.AND P0, PT, R0, UR4, PT ;  /* 0x0000000400007c0c */ /* 0x000fc8000bf06270 */
[----:B-1----:R-:W-:-:S13]  /*2f10*/  ISETP.GE.OR P0, PT, R6, R3, P0 ;  /* 0x000000030600720c */ /* 0x002fda0000706670 */
[----:B------:R-:W-:Y:S05]  /*2f20*/  @P0 BRA `(.L_x_33) ;  /* 0x0000010400500947 */ /* 0x000fea0003800000 */
[----:B------:R-:W2:Y:S01]  /*2f30*/  LDL.64 R8, [R1+0x210] ;  /* 0x0002100001087983 */ /* 0x000ea20000100a00 */
[----:B------:R-:W0:Y:S03]  /*2f40*/  LDC.64 R14, c[0x0][0x5c8] ;  /* 0x00017200ff0e7b82 */ /* 0x000e260000000a00 */
[----:B------:R-:W3:Y:S01]  /*2f50*/  LDL R21, [R1+0x20c] ;  /* 0x00020c0001157983 */ /* 0x000ee20000100800 */
[----:B-----5:R-:W-:Y:S01]  /*2f60*/  FSETP.NEU.AND P2, PT, R16, RZ, PT ;  /* 0x000000ff1000720b */ /* 0x020fe20003f4d000 */
[----:B------:R-:W-:-:S04]  /*2f70*/  IMAD R3, R22, -0x2, R3 ;  /* 0xfffffffe16037824 */ /* 0x000fc800078e0203 */
[----:B------:R-:W-:Y:S01]  /*2f80*/  IMAD.IADD R3, R3, 0x1, -R6 ;  /* 0x0000000103037824 */ /* 0x000fe200078e0a06 */
[----:B------:R-:W-:Y:S04]  /*2f90*/  BSSY B0, `(.L_x_33) ;  /* 0x000104d000007945 */ /* 0x000fe80003800000 */
[----:B------:R-:W-:Y:S01]  /*2fa0*/  ISETP.GT.AND P0, PT, R3, RZ, PT ;  /* 0x000000ff0300720c */ /* 0x000fe20003f04270 */
[----:B--2---:R-:W-:-:S04]  /*2fb0*/  IMAD.WIDE R8, R18, 0x40, R8 ;  /* 0x0000004012087825 */ /* 0x004fc800078e0208 */
[-C--:B0-----:R-:W-:Y:S02]  /*2fc0*/  IMAD R5, R9, R14.reuse, RZ ;  /* 0x0000000e09057224 */ /* 0x081fe400078e02ff */
[----:B---3--:R-:W-:Y:S02]  /*2fd0*/  IMAD.IADD R0, R21, 0x1, -R0 ;  /* 0x0000000115007824 */ /* 0x008fe400078e0a00 */
[----:B------:R-:W-:-:S04]  /*2fe0*/  IMAD.WIDE.U32 R10, R8, R14, R10 ;  /* 0x0000000e080a7225 */ /* 0x000fc800078e000a */
[----:B------:R-:W-:Y:S01]  /*2ff0*/  IMAD R5, R8, R15, R5 ;  /* 0x0000000f08057224 */ /* 0x000fe200078e0205 */
[----:B------:R-:W-:-:S03]  /*3000*/  ISETP.GT.AND P1, PT, R0, RZ, P0 ;  /* 0x000000ff0000720c */ /* 0x000fc60000724270 */
[----:B------:R-:W-:Y:S01]  /*3010*/  IMAD.IADD R5, R11, 0x1, R5 ;  /* 0x000000010b057824 */ /* 0x000fe200078e0205 */
[----:B------:R-:W-:Y:S09]  /*3020*/  @!P2 BRA `(.L_x_34) ;  /* 0x000000b0009ca947 */ /* 0x000ff20003800000 */
[----:B------:R-:W0:Y:S01]  /*3030*/  LDC.64 R22, c[0x0][0x5b8] ;  /* 0x00016e00ff167b82 */ /* 0x000e220000000a00 */
[----:B------:R-:W-:Y:S01]  /*3040*/  ULDC.64 UR4, c[0x0][0x5c0] ;  /* 0x0001700000047ab9 */ /* 0x000fe20000000a00 */
[----:B------:R-:W2:Y:S01]  /*3050*/  LDL.LU R158, [R1] ;  /* 0x00000000019e7983 */ /* 0x000ea20000300800 */
[----:B------:R-:W-:-:S04]  /*3060*/  LEA R4, P2, R10, UR4, 0x1 ;  /* 0x000000040a047c11 */ /* 0x000fc8000f8408ff */
[----:B------:R-:W-:Y:S01]  /*3070*/  LEA.HI.X R5, R10, UR5, R5, 0x1, P2 ;  /* 0x000000050a057c11 */ /* 0x000fe200090f0c05 */
[----:B------:R-:W1:Y:S01]  /*3080*/  LDC.64 R18, c[0x0][0x5b0] ;  /* 0x00016c00ff127b82 */ /* 0x000e620000000a00 */
[----:B0-----:R-:W-:-:S07]  /*3090*/  IMAD R157, R20, R22, RZ ;  /* 0x00000016149d7224 */ /* 0x001fce00078e02ff */
[----:B------:R-:W0:Y:S01]  /*30a0*/  LDC.64 R20, c[0x0][0x5a8] ;  /* 0x00016a00ff147b82 */ /* 0x000e220000000a00 */
[----:B------:R-:W-:-:S04]  /*30b0*/  IMAD.WIDE.U32 R10, R17, R22, R12 ;  /* 0x00000016110a7225 */ /* 0x000fc800078e000c */
[----:B------:R-:W-:Y:S01]  /*30c0*/  IMAD R157, R17, R23, R157 ;  /* 0x00000017119d7224 */ /* 0x000fe200078e029d */
[----:B------:R-:W-:Y:S01]  /*30d0*/  IADD3 R152, P2, R6, R10, RZ ;  /* 0x0000000a06987210 */ /* 0x000fe20007f5e0ff */
[----:B-1----:R-:W-:-:S03]  /*30e0*/  IMAD R23, R9, R18, RZ ;  /* 0x0000001209177224 */ /* 0x002fc600078e02ff */
[----:B------:R-:W-:Y:S01]  /*30f0*/  IADD3.X R153, R7, R11, R157, P2, !PT ;  /* 0x0000000b07997210 */ /* 0x000fe200017fe49d */
[C---:B------:R-:W-:Y:S02]  /*3100*/  IMAD R23, R8.reuse, R19, R23 ;  /* 0x0000001308177224 */ /* 0x040fe400078e0217 */
[----:B------:R-:W-:-:S04]  /*3110*/  IMAD.WIDE.U32 R10, R8, R18, R152 ;  /* 0x00000012080a7225 */ /* 0x000fc800078e0098 */
[----:B------:R-:W-:Y:S01]  /*3120*/  IMAD.IADD R9, R11, 0x1, R23 ;  /* 0x000000010b097824 */ /* 0x000fe200078e0217 */
[----:B0-----:R-:W-:-:S04]  /*3130*/  LEA R154, P2, R10, R20, 0x1 ;  /* 0x000000140a9a7211 */ /* 0x001fc800078408ff */
[----:B------:R-:W-:-:S05]  /*3140*/  LEA.HI.X R155, R10, R21, R9, 0x1, P2 ;  /* 0x000000150a9b7211 */ /* 0x000fca00010f0c09 */
[----:B------:R-:W3:Y:S01]  /*3150*/  @P1 LDG.E.LTC128B.U16 R156, desc[UR52][R154.64] ;  /* 0x000000349a9c1981 */ /* 0x000ee2000c1e1520 */
[----:B------:R-:W-:Y:S01]  /*3160*/  IMAD.WIDE.U32 R10, R8, R18, R6 ;  /* 0x00000012080a7225 */ /* 0x000fe200078e0006 */
[----:B------:R-:W-:Y:S03]  /*3170*/  BSSY B1, `(.L_x_35) ;  /* 0x0000014000017945 */ /* 0x000fe60003800000 */
[----:B---3--:R-:W-:-:S04]  /*3180*/  IMAD.U32 R9, R156, 0x10000, RZ ;  /* 0x000100009c097824 */ /* 0x008fc800078e00ff */
[----:B------:R-:W-:-:S04]  /*3190*/  FMUL R9, R9, R16 ;  /* 0x0000001009097220 */ /* 0x000fc80000400000 */
[----:B--2---:R-:W-:-:S05]  /*31a0*/  FFMA R9, R158, R2, R9 ;  /* 0x000000029e097223 */ /* 0x004fca0000000009 */
[----:B------:R-:W-:-:S05]  /*31b0*/  F2FP.BF16.F32.PACK_AB R9, RZ, R9 ;  /* 0x00000009ff09723e */ /* 0x000fca00000010ff */
[----:B------:R0:W-:Y:S01]  /*31c0*/  @P1 STG.E.U16 desc[UR52][R4.64], R9 ;  /* 0x0000000904001986 */ /* 0x0001e2000c101534 */
[----:B------:R-:W-:-:S04]  /*31d0*/  IADD3 R154, P1, R12, R10, RZ ;  /* 0x0000000a0c9a7210 */ /* 0x000fc80007f3e0ff */
[----:B------:R-:W-:-:S03]  /*31e0*/  IADD3.X R155, R13, R23, R11, P1, !PT ;  /* 0x000000170d9b7210 */ /* 0x000fc60000ffe40b */
[----:B------:R-:W-:-:S04]  /*31f0*/  IMAD.WIDE.U32 R154, R17, R22, R154 ;  /* 0x00000016119a7225 */ /* 0x000fc800078e009a */
[----:B0-----:R-:W-:Y:S01]  /*3200*/  IMAD.IADD R9, R157, 0x1, R155 ;  /* 0x000000019d097824 */ /* 0x001fe200078e029b */
[----:B------:R-:W-:Y:S02]  /*3210*/  LEA R10, P1, R154, R20, 0x1 ;  /* 0x000000149a0a7211 */ /* 0x000fe400078208ff */
[----:B------:R-:W-:Y:S02]  /*3220*/  SHF.L.U64.HI R155, R18, 0x3, R19 ;  /* 0x00000003129b7819 */ /* 0x000fe40000010213 */
[----:B------:R-:W-:Y:S01]  /*3230*/  LEA.HI.X R11, R154, R21, R9, 0x1, P1 ;  /* 0x000000159a0b7211 */ /* 0x000fe200008f0c09 */
[----:B------:R-:W-:Y:S01]  /*3240*/  IMAD.SHL.U32 R154, R18, 0x8, RZ ;  /* 0x00000008129a7824 */ /* 0x000fe200078e00ff */
[----:B------:R-:W-:-:S03]  /*3250*/  ISETP.GT.AND P1, PT, R3, 0x1, PT ;  /* 0x000000010300780c */ /* 0x000fc60003f24270 */
[----:B------:R-:W-:Y:S01]  /*3260*/  IMAD.WIDE.U32 R8, R8, R18, R154 ;  /* 0x0000001208087225 */ /* 0x000fe200078e009a */
[----:B------:R-:W-:Y:S02]  /*3270*/  ISETP.GT.AND P2, PT, R0, RZ, P1 ;  /* 0x000000ff0000720c */ /* 0x000fe40000f44270 */
[----:B------:R-:W-:-:S11]  /*3280*/  PRMT R18, R156, 0x7610, R18 ;  /* 0x000076109c127816 */ /* 0x000fd60000000012 */
[----:B------:R-:W-:Y:S05]  /*3290*/  @!P2 BRA `(.L_x_36) ;  /* 0x000000000004a947 */ /* 0x000fea0003800000 */
[----:B------:R0:W5:Y:S02]  /*32a0*/  LDG.E.LTC128B.U16 R18, desc[UR52][R10.64+0x2] ;  /* 0x000002340a127981 */ /* 0x000164000c1e1520 */
.L_x_36:
[----:B------:R-:W-:Y:S05]  /*32b0*/  BSYNC B1 ;  /* 0x0000000000017941 */ /* 0x000fea0003800000 */
.L_x_35:
[----:B------:R-:W2:Y:S01]  /*32c0*/  LDL.LU R155, [R1+0x4] ;  /* 0x00000400019b7983 */ /* 0x000ea20000300800 */
[----:B-----5:R-:W-:Y:S02]  /*32d0*/  IMAD.U32 R19, R18, 0x10000, RZ ;  /* 0x0001000012137824 */ /* 0x020fe400078e00ff */
[----:B------:R-:W-:Y:S01]  /*32e0*/  IMAD.IADD R23, R23, 0x1, R9 ;  /* 0x0000000117177824 */ /* 0x000fe200078e0209 */
[----:B------:R-:W-:Y:S01]  /*32f0*/  ISETP.GT.AND P0, PT, R0, 0x8, P0 ;  /* 0x000000080000780c */ /* 0x000fe20000704270 */
[----:B------:R-:W-:Y:S01]  /*3300*/  FMUL R19, R19, R16 ;  /* 0x0000001013137220 */ /* 0x000fe20000400000 */
[----:B------:R-:W3:Y:S03]  /*3310*/  LDL.LU R154, [R1+0x8] ;  /* 0x00000800019a7983 */ /* 0x000ee60000300800 */
[----:B--2---:R-:W-:-:S05]  /*3320*/  FFMA R19, R155, R2, R19 ;  /* 0x000000029b137223 */ /* 0x004fca0000000013 */
[----:B------:R-:W-:-:S05]  /*3330*/  F2FP.BF16.F32.PACK_AB R19, RZ, R19 ;  /* 0x00000013ff13723e */ /* 0x000fca00000010ff */
[----:B------:R1:W-:Y:S01]  /*3340*/  @P2 STG.E.U16 desc[UR52][R4.64+0x2], R19 ;  /* 0x0000021304002986 */ /* 0x0003e2000c101534 */
[----:B------:R-:W-:-:S05]  /*3350*/  IADD3 R9, P2, R152, R8, RZ ;  /* 0x0000000898097210 */ /* 0x000fca0007f5e0ff */
[----:B------:R-:W-:Y:S01]  /*3360*/  IMAD.X R153, R23, 0x1, R153, P2 ;  /* 0x0000000117997824 */ /* 0x000fe200010e0699 */
[----:B------:R-:W-:-:S04]  /*3370*/  LEA R152, P2, R9, R20, 0x1 ;  /* 0x0000001409987211 */ /* 0x000fc800078408ff */
[----:B------:R-:W-:-:S05]  /*3380*/  LEA.HI.X R153, R9, R21, R153, 0x1, P2 ;  /* 0x0000001509997211 */ /* 0x000fca00010f0c99 */
[----:B------:R-:W2:Y:S01]  /*3390*/  @P0 LDG.E.LTC128B.U16 R18, desc[UR52][R152.64] ;  /* 0x0000003498120981 */ /* 0x000ea2000c1e1520 */
[----:B------:R-:W-:Y:S01]  /*33a0*/  IADD3 R8, P2, P3, R12, R8, R6 ;  /* 0x000000080c087210 */ /* 0x000fe20007b5e006 */
[----:B------:R-:W-:Y:S01]  /*33b0*/  BSSY B1, `(.L_x_37) ;  /* 0x0000011000017945 */ /* 0x000fe20003800000 */
[----:B------:R-:W-:Y:S02]  /*33c0*/  SHF.L.U64.HI R15, R14, 0x4, R15 ;  /* 0x000000040e0f7819 */ /* 0x000fe4000001020f */
[----:B------:R-:W-:Y:S02]  /*33d0*/  IADD3.X R9, R13, R23, R7, P2, P3 ;  /* 0x000000170d097210 */ /* 0x000fe400017e6407 */
[----:B------:R-:W-:Y:S01]  /*33e0*/  ISETP.GT.AND P1, PT, R0, 0x8, P1 ;  /* 0x000000080000780c */ /* 0x000fe20000f24270 */
[----:B------:R-:W-:-:S04]  /*33f0*/  IMAD.WIDE.U32 R22, R17, R22, R8 ;  /* 0x0000001611167225 */ /* 0x000fc800078e0008 */
[----:B------:R-:W-:Y:S01]  /*3400*/  IMAD.IADD R157, R157, 0x1, R23 ;  /* 0x000000019d9d7824 */ /* 0x000fe200078e0217 */
[----:B------:R-:W-:-:S04]  /*3410*/  LEA R8, P2, R22, R20, 0x1 ;  /* 0x0000001416087211 */ /* 0x000fc800078408ff */
[----:B------:R-:W-:Y:S01]  /*3420*/  LEA.HI.X R9, R22, R21, R157, 0x1, P2 ;  /* 0x0000001516097211 */ /* 0x000fe200010f0c9d */
[----:B--2---:R-:W-:-:S04]  /*3430*/  IMAD.U32 R6, R18, 0x10000, RZ ;  /* 0x0001000012067824 */ /* 0x004fc800078e00ff */
[----:B------:R-:W-:-:S04]  /*3440*/  FMUL R6, R6, R16 ;  /* 0x0000001006067220 */ /* 0x000fc80000400000 */
[----:B---3--:R-:W-:Y:S01]  /*3450*/  FFMA R12, R154, R2, R6 ;  /* 0x000000029a0c7223 */ /* 0x008fe20000000006 */
[----:B------:R-:W-:-:S04]  /*3460*/  LEA R6, P2, R14, R4, 0x4 ;  /* 0x000000040e067211 */ /* 0x000fc800078420ff */
[----:B------:R-:W-:Y:S01]  /*3470*/  F2FP.BF16.F32.PACK_AB R12, RZ, R12 ;  /* 0x0000000cff0c723e */ /* 0x000fe200000010ff */
[----:B------:R-:W-:-:S05]  /*3480*/  IMAD.X R7, R15, 0x1, R5, P2 ;  /* 0x000000010f077824 */ /* 0x000fca00010e0605 */
[----:B------:R1:W-:Y:S01]  /*3490*/  @P0 STG.E.U16 desc[UR52][R6.64], R12 ;  /* 0x0000000c06000986 */ /* 0x0003e2000c101534 */
[----:B------:R-:W-:Y:S05]  /*34a0*/  @!P1 BRA `(.L_x_38) ;  /* 0x0000000000049947 */ /* 0x000fea0003800000 */
[----:B------:R2:W5:Y:S02]  /*34b0*/  LDG.E.LTC128B.U16 R18, desc[UR52][R8.64+0x2] ;  /* 0x0000023408127981 */ /* 0x000564000c1e1520 */
.L_x_38:
[----:B------:R-:W-:Y:S05]  /*34c0*/  BSYNC B1 ;  /* 0x0000000000017941 */ /* 0x000fea0003800000 */
.L_x_37:
[----:B------:R-:W3:Y:S01]  /*34d0*/  LDL.LU R13, [R1+0xc] ;  /* 0x00000c00010d7983 */ /* 0x000ee20000300800 */
[----:B-1---5:R-:W-:Y:S01]  /*34e0*/  IMAD.U32 R12, R18, 0x10000, RZ ;  /* 0x00010000120c7824 */ /* 0x022fe200078e00ff */
[----:B------:R-:W-:Y:S01]  /*34f0*/  ISETP.GT.AND P0, PT, R3, 0x8, PT ;  /* 0x000000080300780c */ /* 0x000fe20003f04270 */
[----:B------:R-:W-:Y:S02]  /*3500*/  BSSY B1, `(.L_x_39) ;  /* 0x0000009000017945 */ /* 0x000fe40003800000 */
[----:B------:R-:W-:Y:S01]  /*3510*/  FMUL R12, R12, R16 ;  /* 0x000000100c0c7220 */ /* 0x000fe20000400000 */
[----:B------:R-:W-:-:S03]  /*3520*/  ISETP.GT.AND P2, PT, R0, RZ, P0 ;  /* 0x000000ff0000720c */ /* 0x000fc60000744270 */
[----:B---3--:R-:W-:-:S05]  /*3530*/  FFMA R12, R13, R2, R12 ;  /* 0x000000020d0c7223 */ /* 0x008fca000000000c */
[----:B------:R-:W-:-:S05]  /*3540*/  F2FP.BF16.F32.PACK_AB R12, RZ, R12 ;  /* 0x0000000cff0c723e */ /* 0x000fca00000010ff */
[----:B------:R1:W-:Y:S02]  /*3550*/  @P1 STG.E.U16 desc[UR52][R6.64+0x2], R12 ;  /* 0x0000020c06001986 */ /* 0x0003e4000c101534 */
[----:B-1----:R-:W-:Y:S01]  /*3560*/  PRMT R12, R18, 0x7610, R12 ;  /* 0x00007610120c7816 */ /* 0x002fe2000000000c */
[----:B------:R-:W-:Y:S06]  /*3570*/  @!P2 BRA `(.L_x_40) ;  /* 0x000000000004a947 */ /* 0x000fec0003800000 */
[----:B------:R1:W5:Y:S02]  /*3580*/  LDG.E.LTC128B.U16 R12, desc[UR52][R10.64+0x10] ;  /* 0x000010340a0c7981 */ /* 0x000364000c1e1520 */
.L_x_40:
[----:B------:R-:W-:Y:S05]  /*3590*/  BSYNC B1 ;  /* 0x0000000000017941 */ /* 0x000fea0003800000 */
.L_x_39:
[----:B------:R-:W3:Y:S01]  /*35a0*/  LDL.LU R14, [R1+0x10] ;  /* 0x00001000010e7983 */ /* 0x000ee20000300800 */
[----:B-----5:R-:W-:Y:S01]  /*35b0*/  IMAD.U32 R13, R12, 0x10000, RZ ;  /* 0x000100000c0d7824 */ /* 0x020fe200078e00ff */
[----:B------:R-:W-:Y:S01]  /*35c0*/  ISETP.GT.AND P1, PT, R3, 0x9, PT ;  /* 0x000000090300780c */ /* 0x000fe20003f24270 */
[----:B------:R-:W-:Y:S02]  /*35d0*/  BSSY B1, `(.L_x_41) ;  /* 0x0000008000017945 */ /* 0x000fe40003800000 */
[----:B------:R-:W-:Y:S01]  /*35e0*/  FMUL R13, R13, R16 ;  /* 0x000000100d0d7220 */ /* 0x000fe20000400000 */
[----:B------:R-:W-:-:S03]  /*35f0*/  ISETP.GT.AND P3, PT, R0, RZ, P1 ;  /* 0x000000ff0000720c */ /* 0x000fc60000f64270 */
[----:B---3--:R-:W-:-:S05]  /*3600*/  FFMA R13, R14, R2, R13 ;  /* 0x000000020e0d7223 */ /* 0x008fca000000000d */
[----:B------:R-:W-:-:S05]  /*3610*/  F2FP.BF16.F32.PACK_AB R13, RZ, R13 ;  /* 0x0000000dff0d723e */ /* 0x000fca00000010ff */
[----:B------:R3:W-:Y:S01]  /*3620*/  @P2 STG.E.U16 desc[UR52][R4.64+0x10], R13 ;  /* 0x0000100d04002986 */ /* 0x0007e2000c101534 */
[----:B------:R-:W-:Y:S05]  /*3630*/  @!P3 BRA `(.L_x_42) ;  /* 0x000000000004b947 */ /* 0x000fea0003800000 */
[----:B------:R4:W5:Y:S02]  /*3640*/  LDG.E.LTC128B.U16 R12, desc[UR52][R10.64+0x12] ;  /* 0x000012340a0c7981 */ /* 0x000964000c1e1520 */
.L_x_42:
[----:B------:R-:W-:Y:S05]  /*3650*/  BSYNC B1 ;  /* 0x0000000000017941 */ /* 0x000fea0003800000 */
.L_x_41:
[----:B------:R-:W2:Y:S01]  /*3660*/  LDL.LU R14, [R1+0x14] ;  /* 0x00001400010e7983 */ /* 0x000ea20000300800 */
[----:B---3-5:R-:W-:Y:S01]  /*3670*/  IMAD.U32 R13, R12, 0x10000, RZ ;  /* 0x000100000c0d7824 */ /* 0x028fe200078e00ff */
[----:B------:R-:W-:Y:S01]  /*3680*/  ISETP.GT.AND P0, PT, R0, 0x8, P0 ;  /* 0x000000080000780c */ /* 0x000fe20000704270 */
[----:B------:R-:W-:Y:S02]  /*3690*/  BSSY B1, `(.L_x_43) ;  /* 0x0000007000017945 */ /* 0x000fe40003800000 */
[----:B------:R-:W-:-:S04]  /*36a0*/  FMUL R13, R13, R16 ;  /* 0x000000100d0d7220 */ /* 0x000fc80000400000 */
[----:B--2---:R-:W-:-:S05]  /*36b0*/  FFMA R13, R14, R2, R13 ;  /* 0x000000020e0d7223 */ /* 0x004fca000000000d */
[----:B------:R-:W-:-:S05]  /*36c0*/  F2FP.BF16.F32.PACK_AB R13, RZ, R13 ;  /* 0x0000000dff0d723e */ /* 0x000fca00000010ff */
[----:B------:R2:W-:Y:S01]  /*36d0*/  @P3 STG.E.U16 desc[UR52][R4.64+0x12], R13 ;  /* 0x0000120d04003986 */ /* 0x0005e2000c101534 */
[----:B------:R-:W-:Y:S05]  /*36e0*/  @!P0 BRA `(.L_x_44) ;  /* 0x0000000000048947 */ /* 0x000fea0003800000 */
[----:B------:R3:W5:Y:S02]  /*36f0*/  LDG.E.LTC128B.U16 R12, desc[UR52][R8.64+0x10] ;  /* 0x00001034080c7981 */ /* 0x000764000c1e1520 */
.L_x_44:
[----:B------:R-:W-:Y:S05]  /*3700*/  BSYNC B1 ;  /* 0x0000000000017941 */ /* 0x000fea0003800000 */
.L_x_43:
[----:B------:R-:W4:Y:S01]  /*3710*/  LDL.LU R14, [R1+0x18] ;  /* 0x00001800010e7983 */ /* 0x000f220000300800 */
[----:B--2--5:R-:W-:Y:S01]  /*3720*/  IMAD.U32 R13, R12, 0x10000, RZ ;  /* 0x000100000c0d7824 */ /* 0x024fe200078e00ff */
[----:B------:R-:W-:Y:S01]  /*3730*/  ISETP.GT.AND P1, PT, R0, 0x8, P1 ;  /* 0x000000080000780c */ /* 0x000fe20000f24270 */
[----:B------:R-:W-:Y:S02]  /*3740*/  BSSY B1, `(.L_x_45) ;  /* 0x0000007000017945 */ /* 0x000fe40003800000 */
[----:B------:R-:W-:-:S04]  /*3750*/  FMUL R13, R13, R16 ;  /* 0x000000100d0d7220 */ /* 0x000fc80000400000 */
[----:B----4-:R-:W-:-:S05]  /*3760*/  FFMA R13, R14, R2, R13 ;  /* 0x000000020e0d7223 */ /* 0x010fca000000000d */
[----:B------:R-:W-:-:S05]  /*3770*/  F2FP.BF16.F32.PACK_AB R13, RZ, R13 ;  /* 0x0000000dff0d723e */ /* 0x000fca00000010ff */
[----:B------:R2:W-:Y:S01]  /*3780*/  @P0 STG.E.U16 desc[UR52][R6.64+0x10], R13 ;  /* 0x0000100d06000986 */ /* 0x0005e2000c101534 */
[----:B------:R-:W-:Y:S05]  /*3790*/  @!P1 BRA `(.L_x_46) ;  /* 0x0000000000049947 */ /* 0x000fea0003800000 */
[----:B------:R4:W5:Y:S02]  /*37a0*/  LDG.E.LTC128B.U16 R12, desc[UR52][R8.64+0x12] ;  /* 0x00001234080c7981 */ /* 0x000964000c1e1520 */
.L_x_46:
[----:B------:R-:W-:Y:S05]  /*37b0*/  BSYNC B1 ;  /* 0x0000000000017941 */ /* 0x000fea0003800000 */
.L_x_45:
[----:B------:R-:W3:Y:S01]  /*37c0*/  LDL.LU R14, [R1+0x1c] ;  /* 0x00001c00010e7983 */ /* 0x000ee20000300800 */
[----:B--2--5:R-:W-:Y:S01]  /*37d0*/  IMAD.U32 R13, R12, 0x10000, RZ ;  /* 0x000100000c0d7824 */ /* 0x024fe200078e00ff */
        /* <DEDUP_REMOVED lines=9> */
.L_x_48:
[----:B------:R-:W-:Y:S05]  /*3870*/  BSYNC B1 ;  /* 0x0000000000017941 */ /* 0x000fea0003800000 */
.L_x_47:
[----:B------:R-:W4:Y:S01]  /*3880*/  LDL.LU R14, [R1+0x20] ;  /* 0x00002000010e7983 */ /* 0x000f220000300800 */
[----:B--2--5:R-:W-:Y:S01]  /*3890*/  IMAD.U32 R13, R12, 0x10000, RZ ;  /* 0x000100000c0d7824 */ /* 0x024fe200078e00ff */
[----:B------:R-:W-:Y:S01]  /*38a0*/  ISETP.GT.AND P1, PT, R3, 0x11, PT ;  /* 0x000000110300780c */ /* 0x000fe20003f24270 */
[----:B------:R-:W-:Y:S02]  /*38b0*/  BSSY B1, `(.L_x_49) ;  /* 0x0000008000017945 */ /* 0x000fe40003800000 */
[----:B------:R-:W-:Y:S01]  /*38c0*/  FMUL R13, R13, R16 ;  /* 0x000000100d0d7220 */ /* 0x000fe20000400000 */
[----:B------:R-:W-:-:S03]  /*38d0*/  ISETP.GT.AND P3, PT, R0, RZ, P1 ;  /* 0x000000ff0000720c */ /* 0x000fc60000f64270 */
[----:B----4-:R-:W-:-:S05]  /*38e0*/  FFMA R13, R14, R2, R13 ;  /* 0x000000020e0d7223 */ /* 0x010fca000000000d */
[----:B------:R-:W-:-:S05]  /*38f0*/  F2FP.BF16.F32.PACK_AB R13, RZ, R13 ;  /* 0x0000000dff0d723e */ /* 0x000fca00000010ff */
[----:B------:R2:W-:Y:S01]  /*3900*/  @P2 STG.E.U16 desc[UR52][R4.64+0x20], R13 ;  /* 0x0000200d04002986 */ /* 0x0005e2000c101534 */
[----:B------:R-:W-:Y:S05]  /*3910*/  @!P3 BRA `(.L_x_50) ;  /* 0x000000000004b947 */ /* 0x000fea0003800000 */
[----:B------:R4:W5:Y:S02]  /*3920*/  LDG.E.LTC128B.U16 R12, desc[UR52][R10.64+0x22] ;  /* 0x000022340a0c7981 */ /* 0x000964000c1e1520 */
.L_x_50:
[----:B------:R-:W-:Y:S05]  /*3930*/  BSYNC B1 ;  /* 0x0000000000017941 */ /* 0x000fea0003800000 */
.L_x_49:
[----:B------:R-:W3:Y:S01]  /*3940*/  LDL.LU R14, [R1+0x24] ;  /* 0x00002400010e7983 */ /* 0x000ee20000300800 */
[----:B--2--5:R-:W-:Y:S01]  /*3950*/  IMAD.U32 R13, R12, 0x10000, RZ ;  /* 0x000100000c0d7824 */ /* 0x024fe200078e00ff */
[----:B------:R-:W-:Y:S01]  /*3960*/  ISETP.GT.AND P0, PT, R0, 0x8, P0 ;  /* 0x000000080000780c */ /* 0x000fe20000704270 */
[----:B------:R-:W-:Y:S02]  /*3970*/  BSSY B1, `(.L_x_51) ;  /* 0x0000007000017945 */ /* 0x000fe40003800000 */
[----:B------:R-:W-:-:S04]  /*3980*/  FMUL R13, R13, R16 ;  /* 0x000000100d0d7220 */ /* 0x000fc80000400000 */
[----:B---3--:R-:W-:-:S05]  /*3990*/  FFMA R13, R14, R2, R13 ;  /* 0x000000020e0d7223 */ /* 0x008fca000000000d */
[----:B------:R-:W-:-:S05]  /*39a0*/  F2FP.BF16.F32.PACK_AB R13, RZ, R13 ;  /* 0x0000000dff0d723e */ /* 0x000fca00000010ff */
[----:B------:R2:W-:Y:S01]  /*39b0*/  @P3 STG.E.U16 desc[UR52][R4.64+0x22], R13 ;  /* 0x0000220d04003986 */ /* 0x0005e2000c101534 */
[----:B------:R-:W-:Y:S05]  /*39c0*/  @!P0 BRA `(.L_x_52) ;  /* 0x0000000000048947 */ /* 0x000fea0003800000 */
[----:B------:R3:W5:Y:S02]  /*39d0*/  LDG.E.LTC128B.U16 R12, desc[UR52][R8.64+0x20] ;  /* 0x00002034080c7981 */ /* 0x000764000c1e1520 */
.L_x_52:
[----:B------:R-:W-:Y:S05]  /*39e0*/  BSYNC B1 ;  /* 0x0000000000017941 */ /* 0x000fea0003800000 */
.L_x_51:
        /* <DEDUP_REMOVED lines=10> */
.L_x_54:
[----:B------:R-:W-:Y:S05]  /*3a90*/  BSYNC B1 ;  /* 0x0000000000017941 */ /* 0x000fea0003800000 */
.L_x_53:
        /* <DEDUP_REMOVED lines=11> */
.L_x_56:
[----:B------:R-:W-:Y:S05]  /*3b50*/  BSYNC B1 ;  /* 0x0000000000017941 */ /* 0x000fea0003800000 */
.L_x_55:
        /* <DEDUP_REMOVED lines=11> */
.L_x_58:
[----:B------:R-:W-:Y:S05]  /*3c10*/  BSYNC B1 ;  /* 0x0000000000017941 */ /* 0x000fea0003800000 */
.L_x_57:
        /* <DEDUP_REMOVED lines=10> */
.L_x_60:
[----:B------:R-:W-:Y:S05]  /*3cc0*/  BSYNC B1 ;  /* 0x0000000000017941 */ /* 0x000fea0003800000 */
.L_x_59:
        /* <DEDUP_REMOVED lines=10> */
.L_x_62:
[----:B------:R-:W-:Y:S05]  /*3d70*/  BSYNC B1 ;  /* 0x0000000000017941 */ /* 0x000fea0003800000 */
.L_x_61:
        /* <DEDUP_REMOVED lines=11> */
.L_x_64:
[----:B------:R-:W-:Y:S05]  /*3e30*/  BSYNC B1 ;  /* 0x0000000000017941 */ /* 0x000fea0003800000 */
.L_x_63:
        /* <DEDUP_REMOVED lines=11> */
.L_x_66:
[----:B------:R-:W-:Y:S05]  /*3ef0*/  BSYNC B1 ;  /* 0x0000000000017941 */ /* 0x000fea0003800000 */
.L_x_65:
        /* <DEDUP_REMOVED lines=10> */
.L_x_68:
[----:B------:R-:W-:Y:S05]  /*3fa0*/  BSYNC B1 ;  /* 0x0000000000017941 */ /* 0x000fea0003800000 */
.L_x_67:
        /* <DEDUP_REMOVED lines=10> */
.L_x_70:
[----:B------:R-:W-:Y:S05]  /*4050*/  BSYNC B1 ;  /* 0x0000000000017941 */ /* 0x000fea0003800000 */
.L_x_69:
        /* <DEDUP_REMOVED lines=11> */
.L_x_72:
[----:B------:R-:W-:Y:S05]  /*4110*/  BSYNC B1 ;  /* 0x0000000000017941 */ /* 0x000fea0003800000 */
.L_x_71:
        /* <DEDUP_REMOVED lines=11> */
.L_x_74:
[----:B------:R-:W-:Y:S05]  /*41d0*/  BSYNC B1 ;  /* 0x0000000000017941 */ /* 0x000fea0003800000 */
.L_x_73:
        /* <DEDUP_REMOVED lines=10> */
.L_x_76:
[----:B------:R-:W-:Y:S05]  /*4280*/  BSYNC B1 ;  /* 0x0000000000017941 */ /* 0x000fea0003800000 */
.L_x_75:
        /* <DEDUP_REMOVED lines=10> */
.L_x_78:
[----:B------:R-:W-:Y:S05]  /*4330*/  BSYNC B1 ;  /* 0x0000000000017941 */ /* 0x000fea0003800000 */
.L_x_77:
        /* <DEDUP_REMOVED lines=11> */
.L_x_80:
[----:B------:R-:W-:Y:S05]  /*43f0*/  BSYNC B1 ;  /* 0x0000000000017941 */ /* 0x000fea0003800000 */
.L_x_79:
        /* <DEDUP_REMOVED lines=11> */
.L_x_82:
[----:B------:R-:W-:Y:S05]  /*44b0*/  BSYNC B1 ;  /* 0x0000000000017941 */ /* 0x000fea0003800000 */
.L_x_81:
        /* <DEDUP_REMOVED lines=10> */
.L_x_84:
[----:B------:R-:W-:Y:S05]  /*4560*/  BSYNC B1 ;  /* 0x0000000000017941 */ /* 0x000fea0003800000 */
.L_x_83:
        /* <DEDUP_REMOVED lines=10> */
.L_x_86:
[----:B------:R-:W-:Y:S05]  /*4610*/  BSYNC B1 ;  /* 0x0000000000017941 */ /* 0x000fea0003800000 */
.L_x_85:
        /* <DEDUP_REMOVED lines=11> */
.L_x_88:
[----:B------:R-:W-:Y:S05]  /*46d0*/  BSYNC B1 ;  /* 0x0000000000017941 */ /* 0x000fea0003800000 */
.L_x_87:
        /* <DEDUP_REMOVED lines=11> */
.L_x_90:
[----:B------:R-:W-:Y:S05]  /*4790*/  BSYNC B1 ;  /* 0x0000000000017941 */ /* 0x000fea0003800000 */
.L_x_89:
        /* <DEDUP_REMOVED lines=10> */
.L_x_92:
[----:B------:R-:W-:Y:S05]  /*4840*/  BSYNC B1 ;  /* 0x0000000000017941 */ /* 0x000fea0003800000 */
.L_x_91:
        /* <DEDUP_REMOVED lines=10> */
.L_x_94:
[----:B------:R-:W-:Y:S05]  /*48f0*/  BSYNC B1 ;  /* 0x0000000000017941 */ /* 0x000fea0003800000 */
.L_x_93:
        /* <DEDUP_REMOVED lines=11> */
.L_x_96:
[----:B------:R-:W-:Y:S05]  /*49b0*/  BSYNC B1 ;  /* 0x0000000000017941 */ /* 0x000fea0003800000 */
.L_x_95:
        /* <DEDUP_REMOVED lines=11> */
.L_x_98:
[----:B------:R-:W-:Y:S05]  /*4a70*/  BSYNC B1 ;  /* 0x0000000000017941 */ /* 0x000fea0003800000 */
.L_x_97:
        /* <DEDUP_REMOVED lines=10> */
.L_x_100:
[----:B------:R-:W-:Y:S05]  /*4b20*/  BSYNC B1 ;  /* 0x0000000000017941 */ /* 0x000fea0003800000 */
.L_x_99:
        /* <DEDUP_REMOVED lines=10> */
.L_x_102:
[----:B------:R-:W-:Y:S05]  /*4bd0*/  BSYNC B1 ;  /* 0x0000000000017941 */ /* 0x000fea0003800000 */
.L_x_101:
        /* <DEDUP_REMOVED lines=11> */
.L_x_104:
[----:B------:R-:W-:Y:S05]  /*4c90*/  BSYNC B1 ;  /* 0x0000000000017941 */ /* 0x000fea0003800000 */
.L_x_103:
        /* <DEDUP_REMOVED lines=11> */
.L_x_106:
[----:B------:R-:W-:Y:S05]  /*4d50*/  BSYNC B1 ;  /* 0x0000000000017941 */ /* 0x000fea0003800000 */
.L_x_105:
        /* <DEDUP_REMOVED lines=10> */
.L_x_108:
[----:B------:R-:W-:Y:S05]  /*4e00*/  BSYNC B1 ;  /* 0x0000000000017941 */ /* 0x000fea0003800000 */
.L_x_107:
        /* <DEDUP_REMOVED lines=10> */
.L_x_110:
[----:B------:R-:W-:Y:S05]  /*4eb0*/  BSYNC B1 ;  /* 0x0000000000017941 */ /* 0x000fea0003800000 */
.L_x_109:
        /* <DEDUP_REMOVED lines=11> */
.L_x_112:
[----:B------:R-:W-:Y:S05]  /*4f70*/  BSYNC B1 ;  /* 0x0000000000017941 */ /* 0x000fea0003800000 */
.L_x_111:
        /* <DEDUP_REMOVED lines=11> */
.L_x_114:
[----:B------:R-:W-:Y:S05]  /*5030*/  BSYNC B1 ;  /* 0x0000000000017941 */ /* 0x000fea0003800000 */
.L_x_113:
        /* <DEDUP_REMOVED lines=10> */
.L_x_116:
[----:B------:R-:W-:Y:S05]  /*50e0*/  BSYNC B1 ;  /* 0x0000000000017941 */ /* 0x000fea0003800000 */
.L_x_115:
        /* <DEDUP_REMOVED lines=10> */
.L_x_118:
[----:B------:R-:W-:Y:S05]  /*5190*/  BSYNC B1 ;  /* 0x0000000000017941 */ /* 0x000fea0003800000 */
.L_x_117:
        /* <DEDUP_REMOVED lines=11> */
.L_x_120:
[----:B------:R-:W-:Y:S05]  /*5250*/  BSYNC B1 ;  /* 0x0000000000017941 */ /* 0x000fea0003800000 */
.L_x_119:
        /* <DEDUP_REMOVED lines=11> */
.L_x_122:
[----:B------:R-:W-:Y:S05]  /*5310*/  BSYNC B1 ;  /* 0x0000000000017941 */ /* 0x000fea0003800000 */
.L_x_121:
        /* <DEDUP_REMOVED lines=10> */
.L_x_124:
[----:B------:R-:W-:Y:S05]  /*53c0*/  BSYNC B1 ;  /* 0x0000000000017941 */ /* 0x000fea0003800000 */
.L_x_123:
        /* <DEDUP_REMOVED lines=10> */
.L_x_126:
[----:B------:R-:W-:Y:S05]  /*5470*/  BSYNC B1 ;  /* 0x0000000000017941 */ /* 0x000fea0003800000 */
.L_x_125:
        /* <DEDUP_REMOVED lines=11> */
.L_x_128:
[----:B------:R-:W-:Y:S05]  /*5530*/  BSYNC B1 ;  /* 0x0000000000017941 */ /* 0x000fea0003800000 */
.L_x_127:
        /* <DEDUP_REMOVED lines=11> */
.L_x_130:
[----:B------:R-:W-:Y:S05]  /*55f0*/  BSYNC B1 ;  /* 0x0000000000017941 */ /* 0x000fea0003800000 */
.L_x_129:
        /* <DEDUP_REMOVED lines=10> */
.L_x_132:
[----:B------:R-:W-:Y:S05]  /*56a0*/  BSYNC B1 ;  /* 0x0000000000017941 */ /* 0x000fea0003800000 */
.L_x_131:
        /* <DEDUP_REMOVED lines=10> */
.L_x_134:
[----:B------:R-:W-:Y:S05]  /*5750*/  BSYNC B1 ;  /* 0x0000000000017941 */ /* 0x000fea0003800000 */
.L_x_133:
        /* <DEDUP_REMOVED lines=11> */
.L_x_136:
[----:B------:R-:W-:Y:S05]  /*5810*/  BSYNC B1 ;  /* 0x0000000000017941 */ /* 0x000fea0003800000 */
.L_x_135:
        /* <DEDUP_REMOVED lines=11> */
.L_x_138:
[----:B------:R-:W-:Y:S05]  /*58d0*/  BSYNC B1 ;  /* 0x0000000000017941 */ /* 0x000fea0003800000 */
.L_x_137:
        /* <DEDUP_REMOVED lines=10> */
.L_x_140:
[----:B------:R-:W-:Y:S05]  /*5980*/  BSYNC B1 ;  /* 0x0000000000017941 */ /* 0x000fea0003800000 */
.L_x_139:
        /* <DEDUP_REMOVED lines=10> */
.L_x_142:
[----:B------:R-:W-:Y:S05]  /*5a30*/  BSYNC B1 ;  /* 0x0000000000017941 */ /* 0x000fea0003800000 */
.L_x_141:
        /* <DEDUP_REMOVED lines=11> */
.L_x_144:
[----:B------:R-:W-:Y:S05]  /*5af0*/  BSYNC B1 ;  /* 0x0000000000017941 */ /* 0x000fea0003800000 */
.L_x_143:
        /* <DEDUP_REMOVED lines=11> */
.L_x_146:
[----:B------:R-:W-:Y:S05]  /*5bb0*/  BSYNC B1 ;  /* 0x0000000000017941 */ /* 0x000fea0003800000 */
.L_x_145:
        /* <DEDUP_REMOVED lines=10> */
.L_x_148:
[----:B------:R-:W-:Y:S05]  /*5c60*/  BSYNC B1 ;  /* 0x0000000000017941 */ /* 0x000fea0003800000 */
.L_x_147:
        /* <DEDUP_REMOVED lines=10> */
.L_x_150:
[----:B------:R-:W-:Y:S05]  /*5d10*/  BSYNC B1 ;  /* 0x0000000000017941 */ /* 0x000fea0003800000 */
.L_x_149:
        /* <DEDUP_REMOVED lines=11> */
.L_x_152:
[----:B------:R-:W-:Y:S05]  /*5dd0*/  BSYNC B1 ;  /* 0x0000000000017941 */ /* 0x000fea0003800000 */
.L_x_151:
        /* <DEDUP_REMOVED lines=11> */
.L_x_154:
[----:B------:R-:W-:Y:S05]  /*5e90*/  BSYNC B1 ;  /* 0x0000000000017941 */ /* 0x000fea0003800000 */
.L_x_153:
        /* <DEDUP_REMOVED lines=10> */
.L_x_156:
[----:B------:R-:W-:Y:S05]  /*5f40*/  BSYNC B1 ;  /* 0x0000000000017941 */ /* 0x000fea0003800000 */
.L_x_155:
        /* <DEDUP_REMOVED lines=10> */
.L_x_158:
[----:B------:R-:W-:Y:S05]  /*5ff0*/  BSYNC B1 ;  /* 0x0000000000017941 */ /* 0x000fea0003800000 */
.L_x_157:
        /* <DEDUP_REMOVED lines=11> */
.L_x_160:
[----:B------:R-:W-:Y:S05]  /*60b0*/  BSYNC B1 ;  /* 0x0000000000017941 */ /* 0x000fea0003800000 */
.L_x_159:
        /* <DEDUP_REMOVED lines=11> */
.L_x_162:
[----:B------:R-:W-:Y:S05]  /*6170*/  BSYNC B1 ;  /* 0x0000000000017941 */ /* 0x000fea0003800000 */
.L_x_161:
        /* <DEDUP_REMOVED lines=10> */
.L_x_164:
[----:B------:R-:W-:Y:S05]  /*6220*/  BSYNC B1 ;  /* 0x0000000000017941 */ /* 0x000fea0003800000 */
.L_x_163:
        /* <DEDUP_REMOVED lines=10> */
.L_x_166:
[----:B------:R-:W-:Y:S05]  /*62d0*/  BSYNC B1 ;  /* 0x0000000000017941 */ /* 0x000fea0003800000 */
.L_x_165:
        /* <DEDUP_REMOVED lines=11> */
.L_x_168:
[----:B------:R-:W-:Y:S05]  /*6390*/  BSYNC B1 ;  /* 0x0000000000017941 */ /* 0x000fea0003800000 */
.L_x_167:
        /* <DEDUP_REMOVED lines=11> */
.L_x_170:
[----:B------:R-:W-:Y:S05]  /*6450*/  BSYNC B1 ;  /* 0x0000000000017941 */ /* 0x000fea0003800000 */
.L_x_169:
        /* <DEDUP_REMOVED lines=10> */
.L_x_172:
[----:B------:R-:W-:Y:S05]  /*6500*/  BSYNC B1 ;  /* 0x0000000000017941 */ /* 0x000fea0003800000 */
.L_x_171:
        /* <DEDUP_REMOVED lines=10> */
.L_x_174:
[----:B------:R-:W-:Y:S05]  /*65b0*/  BSYNC B1 ;  /* 0x0000000000017941 */ /* 0x000fea0003800000 */
.L_x_173:
        /* <DEDUP_REMOVED lines=11> */
.L_x_176:
[----:B------:R-:W-:Y:S05]  /*6670*/  BSYNC B1 ;  /* 0x0000000000017941 */ /* 0x000fea0003800000 */
.L_x_175:
        /* <DEDUP_REMOVED lines=11> */
.L_x_178:
[----:B------:R-:W-:Y:S05]  /*6730*/  BSYNC B1 ;  /* 0x0000000000017941 */ /* 0x000fea0003800000 */
.L_x_177:
        /* <DEDUP_REMOVED lines=10> */
.L_x_180:
[----:B------:R-:W-:Y:S05]  /*67e0*/  BSYNC B1 ;  /* 0x0000000000017941 */ /* 0x000fea0003800000 */
.L_x_179:
        /* <DEDUP_REMOVED lines=10> */
.L_x_182:
[----:B------:R-:W-:Y:S05]  /*6890*/  BSYNC B1 ;  /* 0x0000000000017941 */ /* 0x000fea0003800000 */
.L_x_181:
        /* <DEDUP_REMOVED lines=11> */
.L_x_184:
[----:B------:R-:W-:Y:S05]  /*6950*/  BSYNC B1 ;  /* 0x0000000000017941 */ /* 0x000fea0003800000 */
.L_x_183:
        /* <DEDUP_REMOVED lines=11> */
.L_x_186:
[----:B------:R-:W-:Y:S05]  /*6a10*/  BSYNC B1 ;  /* 0x0000000000017941 */ /* 0x000fea0003800000 */
.L_x_185:
        /* <DEDUP_REMOVED lines=10> */
.L_x_188:
[----:B------:R-:W-:Y:S05]  /*6ac0*/  BSYNC B1 ;  /* 0x0000000000017941 */ /* 0x000fea0003800000 */
.L_x_187:
        /* <DEDUP_REMOVED lines=10> */
.L_x_190:
[----:B------:R-:W-:Y:S05]  /*6b70*/  BSYNC B1 ;  /* 0x0000000000017941 */ /* 0x000fea0003800000 */
.L_x_189:
        /* <DEDUP_REMOVED lines=11> */
.L_x_192:
[----:B------:R-:W-:Y:S05]  /*6c30*/  BSYNC B1 ;  /* 0x0000000000017941 */ /* 0x000fea0003800000 */
.L_x_191:
        /* <DEDUP_REMOVED lines=11> */
.L_x_194:
[----:B------:R-:W-:Y:S05]  /*6cf0*/  BSYNC B1 ;  /* 0x0000000000017941 */ /* 0x000fea0003800000 */
.L_x_193:
        /* <DEDUP_REMOVED lines=10> */
.L_x_196:
[----:B------:R-:W-:Y:S05]  /*6da0*/  BSYNC B1 ;  /* 0x0000000000017941 */ /* 0x000fea0003800000 */
.L_x_195:
        /* <DEDUP_REMOVED lines=10> */
.L_x_198:
[----:B------:R-:W-:Y:S05]  /*6e50*/  BSYNC B1 ;  /* 0x0000000000017941 */ /* 0x000fea0003800000 */
.L_x_197:
        /* <DEDUP_REMOVED lines=11> */
.L_x_200:
[----:B------:R-:W-:Y:S05]  /*6f10*/  BSYNC B1 ;  /* 0x0000000000017941 */ /* 0x000fea0003800000 */
.L_x_199:
        /* <DEDUP_REMOVED lines=11> */
.L_x_202:
[----:B------:R-:W-:Y:S05]  /*6fd0*/  BSYNC B1 ;  /* 0x0000000000017941 */ /* 0x000fea0003800000 */
.L_x_201:
        /* <DEDUP_REMOVED lines=10> */
.L_x_204:
[----:B------:R-:W-:Y:S05]  /*7080*/  BSYNC B1 ;  /* 0x0000000000017941 */ /* 0x000fea0003800000 */
.L_x_203:
        /* <DEDUP_REMOVED lines=10> */
.L_x_206:
[----:B------:R-:W-:Y:S05]  /*7130*/  BSYNC B1 ;  /* 0x0000000000017941 */ /* 0x000fea0003800000 */
.L_x_205:
        /* <DEDUP_REMOVED lines=11> */
.L_x_208:
[----:B------:R-:W-:Y:S05]  /*71f0*/  BSYNC B1 ;  /* 0x0000000000017941 */ /* 0x000fea0003800000 */
.L_x_207:
        /* <DEDUP_REMOVED lines=11> */
.L_x_210:
[----:B------:R-:W-:Y:S05]  /*72b0*/  BSYNC B1 ;  /* 0x0000000000017941 */ /* 0x000fea0003800000 */
.L_x_209:
        /* <DEDUP_REMOVED lines=10> */
.L_x_212:
[----:B------:R-:W-:Y:S05]  /*7360*/  BSYNC B1 ;  /* 0x0000000000017941 */ /* 0x000fea0003800000 */
.L_x_211:
        /* <DEDUP_REMOVED lines=10> */
.L_x_214:
[----:B------:R-:W-:Y:S05]  /*7410*/  BSYNC B1 ;  /* 0x0000000000017941 */ /* 0x000fea0003800000 */
.L_x_213:
        /* <DEDUP_REMOVED lines=11> */
.L_x_216:
[----:B------:R-:W-:Y:S05]  /*74d0*/  BSYNC B1 ;  /* 0x0000000000017941 */ /* 0x000fea0003800000 */
.L_x_215:
        /* <DEDUP_REMOVED lines=11> */
.L_x_218:
[----:B------:R-:W-:Y:S05]  /*7590*/  BSYNC B1 ;  /* 0x0000000000017941 */ /* 0x000fea0003800000 */
.L_x_217:
        /* <DEDUP_REMOVED lines=10> */
.L_x_220:
[----:B------:R-:W-:Y:S05]  /*7640*/  BSYNC B1 ;  /* 0x0000000000017941 */ /* 0x000fea0003800000 */
.L_x_219:
        /* <DEDUP_REMOVED lines=10> */
.L_x_222:
[----:B------:R-:W-:Y:S05]  /*76f0*/  BSYNC B1 ;  /* 0x0000000000017941 */ /* 0x000fea0003800000 */
.L_x_221:
        /* <DEDUP_REMOVED lines=11> */
.L_x_224:
[----:B------:R-:W-:Y:S05]  /*77b0*/  BSYNC B1 ;  /* 0x0000000000017941 */ /* 0x000fea0003800000 */
.L_x_223:
        /* <DEDUP_REMOVED lines=11> */
.L_x_226:
[----:B------:R-:W-:Y:S05]  /*7870*/  BSYNC B1 ;  /* 0x0000000000017941 */ /* 0x000fea0003800000 */
.L_x_225:
        /* <DEDUP_REMOVED lines=10> */
.L_x_228:
[----:B------:R-:W-:Y:S05]  /*7920*/  BSYNC B1 ;  /* 0x0000000000017941 */ /* 0x000fea0003800000 */
.L_x_227:
        /* <DEDUP_REMOVED lines=10> */
.L_x_230:
[----:B------:R-:W-:Y:S05]  /*79d0*/  BSYNC B1 ;  /* 0x0000000000017941 */ /* 0x000fea0003800000 */
.L_x_229:
        /* <DEDUP_REMOVED lines=11> */
.L_x_232:
[----:B------:R-:W-:Y:S05]  /*7a90*/  BSYNC B1 ;  /* 0x0000000000017941 */ /* 0x000fea0003800000 */
.L_x_231:
        /* <DEDUP_REMOVED lines=11> */
.L_x_234:
[----:B------:R-:W-:Y:S05]  /*7b50*/  BSYNC B1 ;  /* 0x0000000000017941 */ /* 0x000fea0003800000 */
.L_x_233:
        /* <DEDUP_REMOVED lines=10> */
.L_x_236:
[----:B------:R-:W-:Y:S05]  /*7c00*/  BSYNC B1 ;  /* 0x0000000000017941 */ /* 0x000fea0003800000 */
.L_x_235:
        /* <DEDUP_REMOVED lines=10> */
.L_x_238:
[----:B------:R-:W-:Y:S05]  /*7cb0*/  BSYNC B1 ;  /* 0x0000000000017941 */ /* 0x000fea0003800000 */
.L_x_237:
        /* <DEDUP_REMOVED lines=11> */
.L_x_240:
[----:B------:R-:W-:Y:S05]  /*7d70*/  BSYNC B1 ;  /* 0x0000000000017941 */ /* 0x000fea0003800000 */
.L_x_239:
        /* <DEDUP_REMOVED lines=11> */
.L_x_242:
[----:B------:R-:W-:Y:S05]  /*7e30*/  BSYNC B1 ;  /* 0x0000000000017941 */ /* 0x000fea0003800000 */
.L_x_241:
        /* <DEDUP_REMOVED lines=10> */
.L_x_244:
[----:B------:R-:W-:Y:S05]  /*7ee0*/  BSYNC B1 ;  /* 0x0000000000017941 */ /* 0x000fea0003800000 */
.L_x_243:
        /* <DEDUP_REMOVED lines=10> */
.L_x_246:
[----:B------:R-:W-:Y:S05]  /*7f90*/  BSYNC B1 ;  /* 0x0000000000017941 */ /* 0x000fea0003800000 */
.L_x_245:
        /* <DEDUP_REMOVED lines=11> */
.L_x_248:
[----:B------:R-:W-:Y:S05]  /*8050*/  BSYNC B1 ;  /* 0x0000000000017941 */ /* 0x000fea0003800000 */
.L_x_247:
        /* <DEDUP_REMOVED lines=11> */
.L_x_250:
[----:B------:R-:W-:Y:S05]  /*8110*/  BSYNC B1 ;  /* 0x0000000000017941 */ /* 0x000fea0003800000 */
.L_x_249:
        /* <DEDUP_REMOVED lines=10> */
.L_x_252:
[----:B------:R-:W-:Y:S05]  /*81c0*/  BSYNC B1 ;  /* 0x0000000000017941 */ /* 0x000fea0003800000 */
.L_x_251:
        /* <DEDUP_REMOVED lines=10> */
.L_x_254:
[----:B------:R-:W-:Y:S05]  /*8270*/  BSYNC B1 ;  /* 0x0000000000017941 */ /* 0x000fea0003800000 */
.L_x_253:
        /* <DEDUP_REMOVED lines=11> */
.L_x_256:
[----:B------:R-:W-:Y:S05]  /*8330*/  BSYNC B1 ;  /* 0x0000000000017941 */ /* 0x000fea0003800000 */
.L_x_255:
        /* <DEDUP_REMOVED lines=11> */
.L_x_258:
[----:B------:R-:W-:Y:S05]  /*83f0*/  BSYNC B1 ;  /* 0x0000000000017941 */ /* 0x000fea0003800000 */
.L_x_257:
        /* <DEDUP_REMOVED lines=10> */
.L_x_260:
[----:B------:R-:W-:Y:S05]  /*84a0*/  BSYNC B1 ;  /* 0x0000000000017941 */ /* 0x000fea0003800000 */
.L_x_259:
        /* <DEDUP_REMOVED lines=10> */
.L_x_262:
[----:B------:R-:W-:Y:S05]  /*8550*/  BSYNC B1 ;  /* 0x0000000000017941 */ /* 0x000fea0003800000 */
.L_x_261:
        /* <DEDUP_REMOVED lines=11> */
.L_x_264:
[----:B------:R-:W-:Y:S05]  /*8610*/  BSYNC B1 ;  /* 0x0000000000017941 */ /* 0x000fea0003800000 */
.L_x_263:
        /* <DEDUP_REMOVED lines=11> */
.L_x_266:
[----:B------:R-:W-:Y:S05]  /*86d0*/  BSYNC B1 ;  /* 0x0000000000017941 */ /* 0x000fea0003800000 */
.L_x_265:
        /* <DEDUP_REMOVED lines=10> */
.L_x_268:
[----:B------:R-:W-:Y:S05]  /*8780*/  BSYNC B1 ;  /* 0x0000000000017941 */ /* 0x000fea0003800000 */
.L_x_267:
        /* <DEDUP_REMOVED lines=10> */
.L_x_270:
[----:B------:R-:W-:Y:S05]  /*8830*/  BSYNC B1 ;  /* 0x0000000000017941 */ /* 0x000fea0003800000 */
.L_x_269:
        /* <DEDUP_REMOVED lines=11> */
.L_x_272:
[----:B------:R-:W-:Y:S05]  /*88f0*/  BSYNC B1 ;  /* 0x0000000000017941 */ /* 0x000fea0003800000 */
.L_x_271:
        /* <DEDUP_REMOVED lines=11> */
.L_x_274:
[----:B------:R-:W-:Y:S05]  /*89b0*/  BSYNC B1 ;  /* 0x0000000000017941 */ /* 0x000fea0003800000 */
.L_x_273:
        /* <DEDUP_REMOVED lines=10> */
.L_x_276:
[----:B------:R-:W-:Y:S05]  /*8a60*/  BSYNC B1 ;  /* 0x0000000000017941 */ /* 0x000fea0003800000 */
.L_x_275:
        /* <DEDUP_REMOVED lines=10> */
.L_x_278:
[----:B------:R-:W-:Y:S05]  /*8b10*/  BSYNC B1 ;  /* 0x0000000000017941 */ /* 0x000fea0003800000 */
.L_x_277:
        /* <DEDUP_REMOVED lines=11> */
.L_x_280:
[----:B------:R-:W-:Y:S05]  /*8bd0*/  BSYNC B1 ;  /* 0x0000000000017941 */ /* 0x000fea0003800000 */
.L_x_279:
        /* <DEDUP_REMOVED lines=11> */
.L_x_282:
[----:B------:R-:W-:Y:S05]  /*8c90*/  BSYNC B1 ;  /* 0x0000000000017941 */ /* 0x000fea0003800000 */
.L_x_281:
        /* <DEDUP_REMOVED lines=10> */
.L_x_284:
[----:B------:R-:W-:Y:S05]  /*8d40*/  BSYNC B1 ;  /* 0x0000000000017941 */ /* 0x000fea0003800000 */
.L_x_283:
        /* <DEDUP_REMOVED lines=10> */
.L_x_286:
[----:B------:R-:W-:Y:S05]  /*8df0*/  BSYNC B1 ;  /* 0x0000000000017941 */ /* 0x000fea0003800000 */
.L_x_285:
        /* <DEDUP_REMOVED lines=11> */
.L_x_288:
[----:B------:R-:W-:Y:S05]  /*8eb0*/  BSYNC B1 ;  /* 0x0000000000017941 */ /* 0x000fea0003800000 */
.L_x_287:
[----:B--2--5:R-:W-:Y:S01]  /*8ec0*/  IMAD.U32 R13, R12, 0x10000, RZ ;  /* 0x000100000c0d7824 */ /* 0x024fe200078e00ff */
[----:B------:R-:W-:Y:S01]  /*8ed0*/  ISETP.GT.AND P1, PT, R3, 0x101, PT ;  /* 0x000001010300780c */ /* 0x000fe20003f24270 */
[----:B------:R-:W-:Y:S02]  /*8ee0*/  BSSY B1, `(.L_x_289) ;  /* 0x0000008000017945 */ /* 0x000fe40003800000 */
[----:B------:R-:W-:Y:S01]  /*8ef0*/  FMUL R13, R13, R16 ;  /* 0x000000100d0d7220 */ /* 0x000fe20000400000 */
[----:B------:R-:W-:-:S03]  /*8f00*/  ISETP.GT.AND P3, PT, R0, RZ, P1 ;  /* 0x000000ff0000720c */ /* 0x000fc60000f64270 */
[----:B------:R-:W-:-:S05]  /*8f10*/  FFMA R13, R24, R2, R13 ;  /* 0x00000002180d7223 */ /* 0x000fca000000000d */
[----:B------:R-:W-:-:S05]  /*8f20*/  F2FP.BF16.F32.PACK_AB R13, RZ, R13 ;  /* 0x0000000dff0d723e */ /* 0x000fca00000010ff */
[----:B------:R2:W-:Y:S01]  /*8f30*/  @P2 STG.E.U16 desc[UR52][R4.64+0x200], R13 ;  /* 0x0002000d04002986 */ /* 0x0005e2000c101534 */
[----:B------:R-:W-:Y:S05]  /*8f40*/  @!P3 BRA `(.L_x_290) ;  /* 0x000000000004b947 */ /* 0x000fea0003800000 */
[----:B------:R0:W5:Y:S02]  /*8f50*/  LDG.E.LTC128B.U16 R12, desc[UR52][R10.64+0x202] ;  /* 0x000202340a0c7981 */ /* 0x000164000c1e1520 */
.L_x_290:
[----:B------:R-:W-:Y:S05]  /*8f60*/  BSYNC B1 ;  /* 0x0000000000017941 */ /* 0x000fea0003800000 */
.L_x_289:
[----:B--2--5:R-:W-:Y:S01]  /*8f70*/  IMAD.U32 R13, R12, 0x10000, RZ ;  /* 0x000100000c0d7824 */ /* 0x024fe200078e00ff */
[----:B------:R-:W-:Y:S01]  /*8f80*/  ISETP.GT.AND P0, PT, R0, 0x8, P0 ;  /* 0x000000080000780c */ /* 0x000fe20000704270 */
[----:B------:R-:W-:Y:S02]  /*8f90*/  BSSY B1, `(.L_x_291) ;  /* 0x0000007000017945 */ /* 0x000fe40003800000 */
[----:B------:R-:W-:-:S04]  /*8fa0*/  FMUL R14, R13, R16 ;  /* 0x000000100d0e7220 */ /* 0x000fc80000400000 */
[----:B------:R-:W-:-:S05]  /*8fb0*/  FFMA R14, R25, R2, R14 ;  /* 0x00000002190e7223 */ /* 0x000fca000000000e */
[----:B------:R-:W-:-:S05]  /*8fc0*/  F2FP.BF16.F32.PACK_AB R14, RZ, R14 ;  /* 0x0000000eff0e723e */ /* 0x000fca00000010ff */
[----:B------:R2:W-:Y:S01]  /*8fd0*/  @P3 STG.E.U16 desc[UR52][R4.64+0x202], R14 ;  /* 0x0002020e04003986 */ /* 0x0005e2000c101534 */
[----:B------:R-:W-:Y:S05]  /*8fe0*/  @!P0 BRA `(.L_x_292) ;  /* 0x0000000000048947 */ /* 0x000fea0003800000 */
[----:B------:R0:W5:Y:S02]  /*8ff0*/  LDG.E.LTC128B.U16 R12, desc[UR52][R8.64+0x200] ;  /* 0x00020034080c7981 */ /* 0x000164000c1e1520 */
.L_x_292:
[----:B------:R-:W-:Y:S05]  /*9000*/  BSYNC B1 ;  /* 0x0000000000017941 */ /* 0x000fea0003800000 */
.L_x_291:
[----:B-----5:R-:W-:Y:S01]  /*9010*/  IMAD.U32 R13, R12, 0x10000, RZ ;  /* 0x000100000c0d7824 */ /* 0x020fe200078e00ff */
        /* <DEDUP_REMOVED lines=8> */
.L_x_294:
[----:B------:R-:W-:Y:S05]  /*90a0*/  BSYNC B1 ;  /* 0x0000000000017941 */ /* 0x000fea0003800000 */
.L_x_293:
[----:B0----5:R-:W-:Y:S01]  /*90b0*/  IMAD.U32 R13, R12, 0x10000, RZ ;  /* 0x000100000c0d7824 */ /* 0x021fe200078e00ff */
[----:B------:R-:W-:Y:S01]  /*90c0*/  ISETP.GT.AND P0, PT, R3, 0x108, PT ;  /* 0x000001080300780c */ /* 0x000fe20003f04270 */
[----:B------:R-:W-:Y:S02]  /*90d0*/  BSSY B1, `(.L_x_295) ;  /* 0x0000008000017945 */ /* 0x000fe40003800000 */
[----:B--2---:R-:W-:Y:S01]  /*90e0*/  FMUL R14, R13, R16 ;  /* 0x000000100d0e7220 */ /* 0x004fe20000400000 */
[----:B------:R-:W-:-:S03]  /*90f0*/  ISETP.GT.AND P2, PT, R0, RZ, P0 ;  /* 0x000000ff0000720c */ /* 0x000fc60000744270 */
[----:B------:R-:W-:-:S05]  /*9100*/  FFMA R14, R27, R2, R14 ;  /* 0x000000021b0e7223 */ /* 0x000fca000000000e */
[----:B------:R-:W-:-:S05]  /*9110*/  F2FP.BF16.F32.PACK_AB R14, RZ, R14 ;  /* 0x0000000eff0e723e */ /* 0x000fca00000010ff */
[----:B------:R0:W-:Y:S01]  /*9120*/  @P1 STG.E.U16 desc[UR52][R6.64+0x202], R14 ;  /* 0x0002020e06001986 */ /* 0x0001e2000c101534 */
[----:B------:R-:W-:Y:S05]  /*9130*/  @!P2 BRA `(.L_x_296) ;  /* 0x000000000004a947 */ /* 0x000fea0003800000 */
[----:B------:R2:W5:Y:S02]  /*9140*/  LDG.E.LTC128B.U16 R12, desc[UR52][R10.64+0x210] ;  /* 0x000210340a0c7981 */ /* 0x000564000c1e1520 */
.L_x_296:
[----:B------:R-:W-:Y:S05]  /*9150*/  BSYNC B1 ;  /* 0x0000000000017941 */ /* 0x000fea0003800000 */
.L_x_295:
[----:B-----5:R-:W-:Y:S01]  /*9160*/  IMAD.U32 R13, R12, 0x10000, RZ ;  /* 0x000100000c0d7824 */ /* 0x020fe200078e00ff */
        /* <DEDUP_REMOVED lines=9> */
.L_x_298:
[----:B------:R-:W-:Y:S05]  /*9200*/  BSYNC B1 ;  /* 0x0000000000017941 */ /* 0x000fea0003800000 */
.L_x_297:
[----:B0----5:R-:W-:Y:S01]  /*9210*/  IMAD.U32 R13, R12, 0x10000, RZ ;  /* 0x000100000c0d7824 */ /* 0x021fe200078e00ff */
        /* <DEDUP_REMOVED lines=8> */
.L_x_300:
[----:B------:R-:W-:Y:S05]  /*92a0*/  BSYNC B1 ;  /* 0x0000000000017941 */ /* 0x000fea0003800000 */
.L_x_299:
        /* <DEDUP_REMOVED lines=9> */
.L_x_302:
[----:B------:R-:W-:Y:S05]  /*9340*/  BSYNC B1 ;  /* 0x0000000000017941 */ /* 0x000fea0003800000 */
.L_x_301:
[----:B0----5:R-:W-:Y:S01]  /*9350*/  IMAD.U32 R13, R12, 0x10000, RZ ;  /* 0x000100000c0d7824 */ /* 0x021fe200078e00ff */
        /* <DEDUP_REMOVED lines=9> */
.L_x_304:
[----:B------:R-:W-:Y:S05]  /*93f0*/  BSYNC B1 ;  /* 0x0000000000017941 */ /* 0x000fea0003800000 */
.L_x_303:
        /* <DEDUP_REMOVED lines=10> */
.L_x_306:
[----:B------:R-:W-:Y:S05]  /*94a0*/  BSYNC B1 ;  /* 0x0000000000017941 */ /* 0x000fea0003800000 */
.L_x_305:
        /* <DEDUP_REMOVED lines=9> */
.L_x_308:
[----:B------:R-:W-:Y:S05]  /*9540*/  BSYNC B1 ;  /* 0x0000000000017941 */ /* 0x000fea0003800000 */
.L_x_307:
        /* <DEDUP_REMOVED lines=9> */
.L_x_310:
[----:B------:R-:W-:Y:S05]  /*95e0*/  BSYNC B1 ;  /* 0x0000000000017941 */ /* 0x000fea0003800000 */
.L_x_309:
        /* <DEDUP_REMOVED lines=10> */
.L_x_312:
[----:B------:R-:W-:Y:S05]  /*9690*/  BSYNC B1 ;  /* 0x0000000000017941 */ /* 0x000fea0003800000 */
.L_x_311:
        /* <DEDUP_REMOVED lines=10> */
.L_x_314:
[----:B------:R-:W-:Y:S05]  /*9740*/  BSYNC B1 ;  /* 0x0000000000017941 */ /* 0x000fea0003800000 */
.L_x_313:
        /* <DEDUP_REMOVED lines=9> */
.L_x_316:
[----:B------:R-:W-:Y:S05]  /*97e0*/  BSYNC B1 ;  /* 0x0000000000017941 */ /* 0x000fea0003800000 */
.L_x_315:
        /* <DEDUP_REMOVED lines=9> */
.L_x_318:
[----:B------:R-:W-:Y:S05]  /*9880*/  BSYNC B1 ;  /* 0x0000000000017941 */ /* 0x000fea0003800000 */
.L_x_317:
        /* <DEDUP_REMOVED lines=10> */
.L_x_320:
[----:B------:R-:W-:Y:S05]  /*9930*/  BSYNC B1 ;  /* 0x0000000000017941 */ /* 0x000fea0003800000 */
.L_x_319:
        /* <DEDUP_REMOVED lines=10> */
.L_x_322:
[----:B------:R-:W-:Y:S05]  /*99e0*/  BSYNC B1 ;  /* 0x0000000000017941 */ /* 0x000fea0003800000 */
.L_x_321:
        /* <DEDUP_REMOVED lines=9> */
.L_x_324:
[----:B------:R-:W-:Y:S05]  /*9a80*/  BSYNC B1 ;  /* 0x0000000000017941 */ /* 0x000fea0003800000 */
.L_x_323:
        /* <DEDUP_REMOVED lines=9> */
.L_x_326:
[----:B------:R-:W-:Y:S05]  /*9b20*/  BSYNC B1 ;  /* 0x0000000000017941 */ /* 0x000fea0003800000 */
.L_x_325:
        /* <DEDUP_REMOVED lines=10> */
.L_x_328:
[----:B------:R-:W-:Y:S05]  /*9bd0*/  BSYNC B1 ;  /* 0x0000000000017941 */ /* 0x000fea0003800000 */
.L_x_327:
        /* <DEDUP_REMOVED lines=10> */
.L_x_330:
[----:B------:R-:W-:Y:S05]  /*9c80*/  BSYNC B1 ;  /* 0x0000000000017941 */ /* 0x000fea0003800000 */
.L_x_329:
        /* <DEDUP_REMOVED lines=9> */
.L_x_332:
[----:B------:R-:W-:Y:S05]  /*9d20*/  BSYNC B1 ;  /* 0x0000000000017941 */ /* 0x000fea0003800000 */
.L_x_331:
        /* <DEDUP_REMOVED lines=9> */
.L_x_334:
[----:B------:R-:W-:Y:S05]  /*9dc0*/  BSYNC B1 ;  /* 0x0000000000017941 */ /* 0x000fea0003800000 */
.L_x_333:
        /* <DEDUP_REMOVED lines=10> */
.L_x_336:
[----:B------:R-:W-:Y:S05]  /*9e70*/  BSYNC B1 ;  /* 0x0000000000017941 */ /* 0x000fea0003800000 */
.L_x_335:
        /* <DEDUP_REMOVED lines=10> */
.L_x_338:
[----:B------:R-:W-:Y:S05]  /*9f20*/  BSYNC B1 ;  /* 0x0000000000017941 */ /* 0x000fea0003800000 */
.L_x_337:
        /* <DEDUP_REMOVED lines=9> */
.L_x_340:
[----:B------:R-:W-:Y:S05]  /*9fc0*/  BSYNC B1 ;  /* 0x0000000000017941 */ /* 0x000fea0003800000 */
.L_x_339:
        /* <DEDUP_REMOVED lines=9> */
.L_x_342:
[----:B------:R-:W-:Y:S05]  /*a060*/  BSYNC B1 ;  /* 0x0000000000017941 */ /* 0x000fea0003800000 */
.L_x_341:
        /* <DEDUP_REMOVED lines=10> */
.L_x_344:
[----:B------:R-:W-:Y:S05]  /*a110*/  BSYNC B1 ;  /* 0x0000000000017941 */ /* 0x000fea0003800000 */
.L_x_343:
        /* <DEDUP_REMOVED lines=10> */
.L_x_346:
[----:B------:R-:W-:Y:S05]  /*a1c0*/  BSYNC B1 ;  /* 0x0000000000017941 */ /* 0x000fea0003800000 */
.L_x_345:
        /* <DEDUP_REMOVED lines=9> */
.L_x_348:
[----:B------:R-:W-:Y:S05]  /*a260*/  BSYNC B1 ;  /* 0x0000000000017941 */ /* 0x000fea0003800000 */
.L_x_347:
        /* <DEDUP_REMOVED lines=9> */
.L_x_350:
[----:B------:R-:W-:Y:S05]  /*a300*/  BSYNC B1 ;  /* 0x0000000000017941 */ /* 0x000fea0003800000 */
.L_x_349:
        /* <DEDUP_REMOVED lines=10> */
.L_x_352:
[----:B------:R-:W-:Y:S05]  /*a3b0*/  BSYNC B1 ;  /* 0x0000000000017941 */ /* 0x000fea0003800000 */
.L_x_351:
        /* <DEDUP_REMOVED lines=10> */
.L_x_354:
[----:B------:R-:W-:Y:S05]  /*a460*/  BSYNC B1 ;  /* 0x0000000000017941 */ /* 0x000fea0003800000 */
.L_x_353:
        /* <DEDUP_REMOVED lines=9> */
.L_x_356:
[----:B------:R-:W-:Y:S05]  /*a500*/  BSYNC B1 ;  /* 0x0000000000017941 */ /* 0x000fea0003800000 */
.L_x_355:
        /* <DEDUP_REMOVED lines=9> */
.L_x_358:
[----:B------:R-:W-:Y:S05]  /*a5a0*/  BSYNC B1 ;  /* 0x0000000000017941 */ /* 0x000fea0003800000 */
.L_x_357:
        /* <DEDUP_REMOVED lines=10> */
.L_x_360:
[----:B------:R-:W-:Y:S05]  /*a650*/  BSYNC B1 ;  /* 0x0000000000017941 */ /* 0x000fea0003800000 */
.L_x_359:
        /* <DEDUP_REMOVED lines=10> */
.L_x_362:
[----:B------:R-:W-:Y:S05]  /*a700*/  BSYNC B1 ;  /* 0x0000000000017941 */ /* 0x000fea0003800000 */
.L_x_361:
        /* <DEDUP_REMOVED lines=9> */
.L_x_364:
[----:B------:R-:W-:Y:S05]  /*a7a0*/  BSYNC B1 ;  /* 0x0000000000017941 */ /* 0x000fea0003800000 */
.L_x_363:
        /* <DEDUP_REMOVED lines=9> */
.L_x_366:
[----:B------:R-:W-:Y:S05]  /*a840*/  BSYNC B1 ;  /* 0x0000000000017941 */ /* 0x000fea0003800000 */
.L_x_365:
        /* <DEDUP_REMOVED lines=10> */
.L_x_368:
[----:B------:R-:W-:Y:S05]  /*a8f0*/  BSYNC B1 ;  /* 0x0000000000017941 */ /* 0x000fea0003800000 */
.L_x_367:
        /* <DEDUP_REMOVED lines=10> */
.L_x_370:
[----:B------:R-:W-:Y:S05]  /*a9a0*/  BSYNC B1 ;  /* 0x0000000000017941 */ /* 0x000fea0003800000 */
.L_x_369:
        /* <DEDUP_REMOVED lines=9> */
.L_x_372:
[----:B------:R-:W-:Y:S05]  /*aa40*/  BSYNC B1 ;  /* 0x0000000000017941 */ /* 0x000fea0003800000 */
.L_x_371:
        /* <DEDUP_REMOVED lines=9> */
.L_x_374:
[----:B------:R-:W-:Y:S05]  /*aae0*/  BSYNC B1 ;  /* 0x0000000000017941 */ /* 0x000fea0003800000 */
.L_x_373:
        /* <DEDUP_REMOVED lines=10> */
.L_x_376:
[----:B------:R-:W-:Y:S05]  /*ab90*/  BSYNC B1 ;  /* 0x0000000000017941 */ /* 0x000fea0003800000 */
.L_x_375:
        /* <DEDUP_REMOVED lines=10> */
.L_x_378:
[----:B------:R-:W-:Y:S05]  /*ac40*/  BSYNC B1 ;  /* 0x0000000000017941 */ /* 0x000fea0003800000 */
.L_x_377:
        /* <DEDUP_REMOVED lines=9> */
.L_x_380:
[----:B------:R-:W-:Y:S05]  /*ace0*/  BSYNC B1 ;  /* 0x0000000000017941 */ /* 0x000fea0003800000 */
.L_x_379:
        /* <DEDUP_REMOVED lines=9> */
.L_x_382:
[----:B------:R-:W-:Y:S05]  /*ad80*/  BSYNC B1 ;  /* 0x0000000000017941 */ /* 0x000fea0003800000 */
.L_x_381:
        /* <DEDUP_REMOVED lines=10> */
.L_x_384:
[----:B------:R-:W-:Y:S05]  /*ae30*/  BSYNC B1 ;  /* 0x0000000000017941 */ /* 0x000fea0003800000 */
.L_x_383:
        /* <DEDUP_REMOVED lines=10> */
.L_x_386:
[----:B------:R-:W-:Y:S05]  /*aee0*/  BSYNC B1 ;  /* 0x0000000000017941 */ /* 0x000fea0003800000 */
.L_x_385:
        /* <DEDUP_REMOVED lines=9> */
.L_x_388:
[----:B------:R-:W-:Y:S05]  /*af80*/  BSYNC B1 ;  /* 0x0000000000017941 */ /* 0x000fea0003800000 */
.L_x_387:
        /* <DEDUP_REMOVED lines=9> */
.L_x_390:
[----:B------:R-:W-:Y:S05]  /*b020*/  BSYNC B1 ;  /* 0x0000000000017941 */ /* 0x000fea0003800000 */
.L_x_389:
        /* <DEDUP_REMOVED lines=10> */
.L_x_392:
[----:B------:R-:W-:Y:S05]  /*b0d0*/  BSYNC B1 ;  /* 0x0000000000017941 */ /* 0x000fea0003800000 */
.L_x_391:
        /* <DEDUP_REMOVED lines=10> */
.L_x_394:
[----:B------:R-:W-:Y:S05]  /*b180*/  BSYNC B1 ;  /* 0x0000000000017941 */ /* 0x000fea0003800000 */
.L_x_393:
        /* <DEDUP_REMOVED lines=9> */
.L_x_396:
[----:B------:R-:W-:Y:S05]  /*b220*/  BSYNC B1 ;  /* 0x0000000000017941 */ /* 0x000fea0003800000 */
.L_x_395:
        /* <DEDUP_REMOVED lines=9> */
.L_x_398:
[----:B------:R-:W-:Y:S05]  /*b2c0*/  BSYNC B1 ;  /* 0x0000000000017941 */ /* 0x000fea0003800000 */
.L_x_397:
        /* <DEDUP_REMOVED lines=10> */
.L_x_400:
[----:B------:R-:W-:Y:S05]  /*b370*/  BSYNC B1 ;  /* 0x0000000000017941 */ /* 0x000fea0003800000 */
.L_x_399:
        /* <DEDUP_REMOVED lines=10> */
.L_x_402:
[----:B------:R-:W-:Y:S05]  /*b420*/  BSYNC B1 ;  /* 0x0000000000017941 */ /* 0x000fea0003800000 */
.L_x_401:
        /* <DEDUP_REMOVED lines=9> */
.L_x_404:
[----:B------:R-:W-:Y:S05]  /*b4c0*/  BSYNC B1 ;  /* 0x0000000000017941 */ /* 0x000fea0003800000 */
.L_x_403:
        /* <DEDUP_REMOVED lines=9> */
.L_x_406:
[----:B------:R-:W-:Y:S05]  /*b560*/  BSYNC B1 ;  /* 0x0000000000017941 */ /* 0x000fea0003800000 */
.L_x_405:
        /* <DEDUP_REMOVED lines=10> */
.L_x_408:
[----:B------:R-:W-:Y:S05]  /*b610*/  BSYNC B1 ;  /* 0x0000000000017941 */ /* 0x000fea0003800000 */
.L_x_407:
        /* <DEDUP_REMOVED lines=10> */
.L_x_410:
[----:B------:R-:W-:Y:S05]  /*b6c0*/  BSYNC B1 ;  /* 0x0000000000017941 */ /* 0x000fea0003800000 */
.L_x_409:
        /* <DEDUP_REMOVED lines=9> */
.L_x_412:
[----:B------:R-:W-:Y:S05]  /*b760*/  BSYNC B1 ;  /* 0x0000000000017941 */ /* 0x000fea0003800000 */
.L_x_411:
        /* <DEDUP_REMOVED lines=9> */
.L_x_414:
[----:B------:R-:W-:Y:S05]  /*b800*/  BSYNC B1 ;  /* 0x0000000000017941 */ /* 0x000fea0003800000 */
.L_x_413:
        /* <DEDUP_REMOVED lines=10> */
.L_x_416:
[----:B------:R-:W-:Y:S05]  /*b8b0*/  BSYNC B1 ;  /* 0x0000000000017941 */ /* 0x000fea0003800000 */
.L_x_415:
        /* <DEDUP_REMOVED lines=10> */
.L_x_418:
[----:B------:R-:W-:Y:S05]  /*b960*/  BSYNC B1 ;  /* 0x0000000000017941 */ /* 0x000fea0003800000 */
.L_x_417:
        /* <DEDUP_REMOVED lines=9> */
.L_x_420:
[----:B------:R-:W-:Y:S05]  /*ba00*/  BSYNC B1 ;  /* 0x0000000000017941 */ /* 0x000fea0003800000 */
.L_x_419:
        /* <DEDUP_REMOVED lines=9> */
.L_x_422:
[----:B------:R-:W-:Y:S05]  /*baa0*/  BSYNC B1 ;  /* 0x0000000000017941 */ /* 0x000fea0003800000 */
.L_x_421:
        /* <DEDUP_REMOVED lines=10> */
.L_x_424:
[----:B------:R-:W-:Y:S05]  /*bb50*/  BSYNC B1 ;  /* 0x0000000000017941 */ /* 0x000fea0003800000 */
.L_x_423:
        /* <DEDUP_REMOVED lines=10> */
.L_x_426:
[----:B------:R-:W-:Y:S05]  /*bc00*/  BSYNC B1 ;  /* 0x0000000000017941 */ /* 0x000fea0003800000 */
.L_x_425:
        /* <DEDUP_REMOVED lines=9> */
.L_x_428:
[----:B------:R-:W-:Y:S05]  /*bca0*/  BSYNC B1 ;  /* 0x0000000000017941 */ /* 0x000fea0003800000 */
.L_x_427:
        /* <DEDUP_REMOVED lines=9> */
.L_x_430:
[----:B------:R-:W-:Y:S05]  /*bd40*/  BSYNC B1 ;  /* 0x0000000000017941 */ /* 0x000fea0003800000 */
.L_x_429:
        /* <DEDUP_REMOVED lines=10> */
.L_x_432:
[----:B------:R-:W-:Y:S05]  /*bdf0*/  BSYNC B1 ;  /* 0x0000000000017941 */ /* 0x000fea0003800000 */
.L_x_431:
        /* <DEDUP_REMOVED lines=10> */
.L_x_434:
[----:B------:R-:W-:Y:S05]  /*bea0*/  BSYNC B1 ;  /* 0x0000000000017941 */ /* 0x000fea0003800000 */
.L_x_433:
        /* <DEDUP_REMOVED lines=9> */
.L_x_436:
[----:B------:R-:W-:Y:S05]  /*bf40*/  BSYNC B1 ;  /* 0x0000000000017941 */ /* 0x000fea0003800000 */
.L_x_435:
        /* <DEDUP_REMOVED lines=9> */
.L_x_438:
[----:B------:R-:W-:Y:S05]  /*bfe0*/  BSYNC B1 ;  /* 0x0000000000017941 */ /* 0x000fea0003800000 */
.L_x_437:
        /* <DEDUP_REMOVED lines=10> */
.L_x_440:
[----:B------:R-:W-:Y:S05]  /*c090*/  BSYNC B1 ;  /* 0x0000000000017941 */ /* 0x000fea0003800000 */
.L_x_439:
        /* <DEDUP_REMOVED lines=10> */
.L_x_442:
[----:B------:R-:W-:Y:S05]  /*c140*/  BSYNC B1 ;  /* 0x0000000000017941 */ /* 0x000fea0003800000 */
.L_x_441:
        /* <DEDUP_REMOVED lines=9> */
.L_x_444:
[----:B------:R-:W-:Y:S05]  /*c1e0*/  BSYNC B1 ;  /* 0x0000000000017941 */ /* 0x000fea0003800000 */
.L_x_443:
        /* <DEDUP_REMOVED lines=9> */
.L_x_446:
[----:B------:R-:W-:Y:S05]  /*c280*/  BSYNC B1 ;  /* 0x0000000000017941 */ /* 0x000fea0003800000 */
.L_x_445:
        /* <DEDUP_REMOVED lines=10> */
.L_x_448:
[----:B------:R-:W-:Y:S05]  /*c330*/  BSYNC B1 ;  /* 0x0000000000017941 */ /* 0x000fea0003800000 */
.L_x_447:
        /* <DEDUP_REMOVED lines=10> */
.L_x_450:
[----:B------:R-:W-:Y:S05]  /*c3e0*/  BSYNC B1 ;  /* 0x0000000000017941 */ /* 0x000fea0003800000 */
.L_x_449:
        /* <DEDUP_REMOVED lines=9> */
.L_x_452:
[----:B------:R-:W-:Y:S05]  /*c480*/  BSYNC B1 ;  /* 0x0000000000017941 */ /* 0x000fea0003800000 */
.L_x_451:
        /* <DEDUP_REMOVED lines=9> */
.L_x_454:
[----:B------:R-:W-:Y:S05]  /*c520*/  BSYNC B1 ;  /* 0x0000000000017941 */ /* 0x000fea0003800000 */
.L_x_453:
        /* <DEDUP_REMOVED lines=10> */
.L_x_456:
[----:B------:R-:W-:Y:S05]  /*c5d0*/  BSYNC B1 ;  /* 0x0000000000017941 */ /* 0x000fea0003800000 */
.L_x_455:
        /* <DEDUP_REMOVED lines=10> */
.L_x_458:
[----:B------:R-:W-:Y:S05]  /*c680*/  BSYNC B1 ;  /* 0x0000000000017941 */ /* 0x000fea0003800000 */
.L_x_457:
        /* <DEDUP_REMOVED lines=9> */
.L_x_460:
[----:B------:R-:W-:Y:S05]  /*c720*/  BSYNC B1 ;  /* 0x0000000000017941 */ /* 0x000fea0003800000 */
.L_x_459:
        /* <DEDUP_REMOVED lines=9> */
.L_x_462:
[----:B------:R-:W-:Y:S05]  /*c7c0*/  BSYNC B1 ;  /* 0x0000000000017941 */ /* 0x000fea0003800000 */
.L_x_461:
        /* <DEDUP_REMOVED lines=10> */
.L_x_464:
[----:B------:R-:W-:Y:S05]  /*c870*/  BSYNC B1 ;  /* 0x0000000000017941 */ /* 0x000fea0003800000 */
.L_x_463:
        /* <DEDUP_REMOVED lines=10> */
.L_x_466:
[----:B------:R-:W-:Y:S05]  /*c920*/  BSYNC B1 ;  /* 0x0000000000017941 */ /* 0x000fea0003800000 */
.L_x_465:
        /* <DEDUP_REMOVED lines=9> */
.L_x_468:
[----:B------:R-:W-:Y:S05]  /*c9c0*/  BSYNC B1 ;  /* 0x0000000000017941 */ /* 0x000fea0003800000 */
.L_x_467:
        /* <DEDUP_REMOVED lines=9> */
.L_x_470:
[----:B------:R-:W-:Y:S05]  /*ca60*/  BSYNC B1 ;  /* 0x0000000000017941 */ /* 0x000fea0003800000 */
.L_x_469:
        /* <DEDUP_REMOVED lines=10> */
.L_x_472:
[----:B------:R-:W-:Y:S05]  /*cb10*/  BSYNC B1 ;  /* 0x0000000000017941 */ /* 0x000fea0003800000 */
.L_x_471:
        /* <DEDUP_REMOVED lines=10> */
.L_x_474:
[----:B------:R-:W-:Y:S05]  /*cbc0*/  BSYNC B1 ;  /* 0x0000000000017941 */ /* 0x000fea0003800000 */
.L_x_473:
        /* <DEDUP_REMOVED lines=9> */
.L_x_476:
[----:B------:R-:W-:Y:S05]  /*cc60*/  BSYNC B1 ;  /* 0x0000000000017941 */ /* 0x000fea0003800000 */
.L_x_475:
        /* <DEDUP_REMOVED lines=9> */
.L_x_478:
[----:B------:R-:W-:Y:S05]  /*cd00*/  BSYNC B1 ;  /* 0x0000000000017941 */ /* 0x000fea0003800000 */
.L_x_477:
        /* <DEDUP_REMOVED lines=10> */
.L_x_480:
[----:B------:R-:W-:Y:S05]  /*cdb0*/  BSYNC B1 ;  /* 0x0000000000017941 */ /* 0x000fea0003800000 */
.L_x_479:
        /* <DEDUP_REMOVED lines=10> */
.L_x_482:
[----:B------:R-:W-:Y:S05]  /*ce60*/  BSYNC B1 ;  /* 0x0000000000017941 */ /* 0x000fea0003800000 */
.L_x_481:
        /* <DEDUP_REMOVED lines=9> */
.L_x_484:
[----:B------:R-:W-:Y:S05]  /*cf00*/  BSYNC B1 ;  /* 0x0000000000017941 */ /* 0x000fea0003800000 */
.L_x_483:
        /* <DEDUP_REMOVED lines=9> */
.L_x_486:
[----:B------:R-:W-:Y:S05]  /*cfa0*/  BSYNC B1 ;  /* 0x0000000000017941 */ /* 0x000fea0003800000 */
.L_x_485:
        /* <DEDUP_REMOVED lines=10> */
.L_x_488:
[----:B------:R-:W-:Y:S05]  /*d050*/  BSYNC B1 ;  /* 0x0000000000017941 */ /* 0x000fea0003800000 */
.L_x_487:
        /* <DEDUP_REMOVED lines=10> */
.L_x_490:
[----:B------:R-:W-:Y:S05]  /*d100*/  BSYNC B1 ;  /* 0x0000000000017941 */ /* 0x000fea0003800000 */
.L_x_489:
        /* <DEDUP_REMOVED lines=9> */
.L_x_492:
[----:B------:R-:W-:Y:S05]  /*d1a0*/  BSYNC B1 ;  /* 0x0000000000017941 */ /* 0x000fea0003800000 */
.L_x_491:
        /* <DEDUP_REMOVED lines=9> */
.L_x_494:
[----:B------:R-:W-:Y:S05]  /*d240*/  BSYNC B1 ;  /* 0x0000000000017941 */ /* 0x000fea0003800000 */
.L_x_493:
        /* <DEDUP_REMOVED lines=10> */
.L_x_496:
[----:B------:R-:W-:Y:S05]  /*d2f0*/  BSYNC B1 ;  /* 0x0000000000017941 */ /* 0x000fea0003800000 */
.L_x_495:
        /* <DEDUP_REMOVED lines=10> */
.L_x_498:
[----:B------:R-:W-:Y:S05]  /*d3a0*/  BSYNC B1 ;  /* 0x0000000000017941 */ /* 0x000fea0003800000 */
.L_x_497:
        /* <DEDUP_REMOVED lines=9> */
.L_x_500:
[----:B------:R-:W-:Y:S05]  /*d440*/  BSYNC B1 ;  /* 0x0000000000017941 */ /* 0x000fea0003800000 */
.L_x_499:
        /* <DEDUP_REMOVED lines=9> */
.L_x_502:
[----:B------:R-:W-:Y:S05]  /*d4e0*/  BSYNC B1 ;  /* 0x0000000000017941 */ /* 0x000fea0003800000 */
.L_x_501:
        /* <DEDUP_REMOVED lines=10> */
.L_x_504:
[----:B------:R-:W-:Y:S05]  /*d590*/  BSYNC B1 ;  /* 0x0000000000017941 */ /* 0x000fea0003800000 */
.L_x_503:
        /* <DEDUP_REMOVED lines=10> */
.L_x_506:
[----:B------:R-:W-:Y:S05]  /*d640*/  BSYNC B1 ;  /* 0x0000000000017941 */ /* 0x000fea0003800000 */
.L_x_505:
        /* <DEDUP_REMOVED lines=9> */
.L_x_508:
[----:B------:R-:W-:Y:S05]  /*d6e0*/  BSYNC B1 ;  /* 0x0000000000017941 */ /* 0x000fea0003800000 */
.L_x_507:
        /* <DEDUP_REMOVED lines=9> */
.L_x_510:
[----:B------:R-:W-:Y:S05]  /*d780*/  BSYNC B1 ;  /* 0x0000000000017941 */ /* 0x000fea0003800000 */
.L_x_509:
        /* <DEDUP_REMOVED lines=10> */
.L_x_512:
[----:B------:R-:W-:Y:S05]  /*d830*/  BSYNC B1 ;  /* 0x0000000000017941 */ /* 0x000fea0003800000 */
.L_x_511:
        /* <DEDUP_REMOVED lines=10> */
.L_x_514:
[----:B------:R-:W-:Y:S05]  /*d8e0*/  BSYNC B1 ;  /* 0x0000000000017941 */ /* 0x000fea0003800000 */
.L_x_513:
        /* <DEDUP_REMOVED lines=9> */
.L_x_516:
[----:B------:R-:W-:Y:S05]  /*d980*/  BSYNC B1 ;  /* 0x0000000000017941 */ /* 0x000fea0003800000 */
.L_x_515:
        /* <DEDUP_REMOVED lines=9> */
.L_x_518:
[----:B------:R-:W-:Y:S05]  /*da20*/  BSYNC B1 ;  /* 0x0000000000017941 */ /* 0x000fea0003800000 */
.L_x_517:
        /* <DEDUP_REMOVED lines=10> */
.L_x_520:
[----:B------:R-:W-:Y:S05]  /*dad0*/  BSYNC B1 ;  /* 0x0000000000017941 */ /* 0x000fea0003800000 */
.L_x_519:
        /* <DEDUP_REMOVED lines=10> */
.L_x_522:
[----:B------:R-:W-:Y:S05]  /*db80*/  BSYNC B1 ;  /* 0x0000000000017941 */ /* 0x000fea0003800000 */
.L_x_521:
        /* <DEDUP_REMOVED lines=9> */
.L_x_524:
[----:B------:R-:W-:Y:S05]  /*dc20*/  BSYNC B1 ;  /* 0x0000000000017941 */ /* 0x000fea0003800000 */
.L_x_523:
        /* <DEDUP_REMOVED lines=9> */
.L_x_526:
[----:B------:R-:W-:Y:S05]  /*dcc0*/  BSYNC B1 ;  /* 0x0000000000017941 */ /* 0x000fea0003800000 */
.L_x_525:
        /* <DEDUP_REMOVED lines=10> */
.L_x_528:
[----:B------:R-:W-:Y:S05]  /*dd70*/  BSYNC B1 ;  /* 0x0000000000017941 */ /* 0x000fea0003800000 */
.L_x_527:
        /* <DEDUP_REMOVED lines=10> */
.L_x_530:
[----:B------:R-:W-:Y:S05]  /*de20*/  BSYNC B1 ;  /* 0x0000000000017941 */ /* 0x000fea0003800000 */
.L_x_529:
        /* <DEDUP_REMOVED lines=9> */
.L_x_532:
[----:B------:R-:W-:Y:S05]  /*dec0*/  BSYNC B1 ;  /* 0x0000000000017941 */ /* 0x000fea0003800000 */
.L_x_531:
        /* <DEDUP_REMOVED lines=9> */
.L_x_534:
[----:B------:R-:W-:Y:S05]  /*df60*/  BSYNC B1 ;  /* 0x0000000000017941 */ /* 0x000fea0003800000 */
.L_x_533:
        /* <DEDUP_REMOVED lines=10> */
.L_x_536:
[----:B------:R-:W-:Y:S05]  /*e010*/  BSYNC B1 ;  /* 0x0000000000017941 */ /* 0x000fea0003800000 */
.L_x_535:
        /* <DEDUP_REMOVED lines=10> */
.L_x_538:
[----:B------:R-:W-:Y:S05]  /*e0c0*/  BSYNC B1 ;  /* 0x0000000000017941 */ /* 0x000fea0003800000 */
.L_x_537:
[----:B-----5:R-:W-:Y:S01]  /*e0d0*/  IMAD.U32 R3, R12, 0x10000, RZ ;  /* 0x000100000c037824 */ /* 0x020fe200078e00ff */
[----:B------:R-:W-:Y:S01]  /*e0e0*/  ISETP.GT.AND P0, PT, R0, 0x8, P0 ;  /* 0x000000080000780c */ /* 0x000fe20000704270 */
[----:B------:R-:W-:Y:S02]  /*e0f0*/  BSSY B1, `(.L_x_539) ;  /* 0x0000007000017945 */ /* 0x000fe40003800000 */
[----:B0123--:R-:W-:-:S04]  /*e100*/  FMUL R10, R3, R16 ;  /* 0x00000010030a7220 */ /* 0x00ffc80000400000 */
[----:B------:R-:W-:-:S05]  /*e110*/  FFMA R10, R149, R2, R10 ;  /* 0x00000002950a7223 */ /* 0x000fca000000000a */
[----:B------:R-:W-:-:S05]  /*e120*/  F2FP.BF16.F32.PACK_AB R10, RZ, R10 ;  /* 0x0000000aff0a723e */ /* 0x000fca00000010ff */
[----:B------:R0:W-:Y:S01]  /*e130*/  @P3 STG.E.U16 desc[UR52][R4.64+0x3f2], R10 ;  /* 0x0003f20a04003986 */ /* 0x0001e2000c101534 */
[----:B------:R-:W-:Y:S05]  /*e140*/  @!P0 BRA `(.L_x_540) ;  /* 0x0000000000048947 */ /* 0x000fea0003800000 */
[----:B------:R1:W5:Y:S02]  /*e150*/  LDG.E.LTC128B.U16 R12, desc[UR52][R8.64+0x3f0] ;  /* 0x0003f034080c7981 */ /* 0x000364000c1e1520 */
.L_x_540:
[----:B------:R-:W-:Y:S05]  /*e160*/  BSYNC B1 ;  /* 0x0000000000017941 */ /* 0x000fea0003800000 */
.L_x_539:
[----:B-----5:R-:W-:Y:S01]  /*e170*/  IMAD.U32 R3, R12, 0x10000, RZ ;  /* 0x000100000c037824 */ /* 0x020fe200078e00ff */
[----:B------:R-:W-:Y:S01]  /*e180*/  ISETP.GT.AND P1, PT, R0, 0x8, P1 ;  /* 0x000000080000780c */ /* 0x000fe20000f24270 */
[----:B0-----:R-:W-:Y:S01]  /*e190*/  @P0 IMAD.MOV.U32 R4, RZ, RZ, R6 ;  /* 0x000000ffff040224 */ /* 0x001fe200078e0006 */
[----:B------:R-:W-:Y:S01]  /*e1a0*/  BSSY B1, `(.L_x_541) ;  /* 0x0000008000017945 */ /* 0x000fe20003800000 */
[----:B------:R-:W-:Y:S01]  /*e1b0*/  FMUL R3, R3, R16 ;  /* 0x0000001003037220 */ /* 0x000fe20000400000 */
[----:B------:R-:W-:-:S03]  /*e1c0*/  @P0 IMAD.MOV.U32 R5, RZ, RZ, R7 ;  /* 0x000000ffff050224 */ /* 0x000fc600078e0007 */
[----:B------:R-:W-:-:S05]  /*e1d0*/  FFMA R3, R150, R2, R3 ;  /* 0x0000000296037223 */ /* 0x000fca0000000003 */
[----:B------:R-:W-:-:S05]  /*e1e0*/  F2FP.BF16.F32.PACK_AB R3, RZ, R3 ;  /* 0x00000003ff03723e */ /* 0x000fca00000010ff */
[----:B------:R0:W-:Y:S01]  /*e1f0*/  @P0 STG.E.U16 desc[UR52][R4.64+0x3f0], R3 ;  /* 0x0003f00304000986 */ /* 0x0001e2000c101534 */
[----:B------:R-:W-:Y:S05]  /*e200*/  @!P1 BRA `(.L_x_542) ;  /* 0x0000000000049947 */ /* 0x000fea0003800000 */
[----:B------:R2:W5:Y:S02]  /*e210*/  LDG.E.LTC128B.U16 R12, desc[UR52][R8.64+0x3f2] ;  /* 0x0003f234080c7981 */ /* 0x000564000c1e1520 */
.L_x_542:
[----:B------:R-:W-:Y:S05]  /*e220*/  BSYNC B1 ;  /* 0x0000000000017941 */ /* 0x000fea0003800000 */
.L_x_541:
[----:B------:R-:W-:Y:S05]  /*e230*/  @!P1 BRA `(.L_x_543) ;  /* 0x0000005000889947 */ /* 0x000fea0003800000 */
[----:B0----5:R-:W-:-:S04]  /*e240*/  IMAD.U32 R3, R12, 0x10000, RZ ;  /* 0x000100000c037824 */ /* 0x021fc800078e00ff */
[----:B------:R-:W-:-:S04]  /*e250*/  FMUL R0, R3, R16 ;  /* 0x0000001003007220 */ /* 0x000fc80000400000 */
[----:B------:R-:W-:-:S05]  /*e260*/  FFMA R0, R151, R2, R0 ;  /* 0x0000000297007223 */ /* 0x000fca0000000000 */
[----:B------:R-:W-:-:S05]  /*e270*/  F2FP.BF16.F32.PACK_AB R0, RZ, R0 ;  /* 0x00000000ff00723e */ /* 0x000fca00000010ff */
[----:B------:R3:W-:Y:S01]  /*e280*/  STG.E.U16 desc[UR52][R6.64+0x3f2], R0 ;  /* 0x0003f20006007986 */ /* 0x0007e2000c101534 */
[----:B------:R-:W-:Y:S05]  /*e290*/  BRA `(.L_x_543) ;  /* 0x0000005000707947 */ /* 0x000fea0003800000 */
.L_x_34:
[----:B------:R-:W2:Y:S01]  /*e2a0*/  LDL.LU R6, [R1] ;  /* 0x0000000001067983 */ /* 0x000ea20000300800 */
[----:B------:R-:W-:-:S03]  /*e2b0*/  ULDC.64 UR4, c[0x0][0x5c0] ;  /* 0x0001700000047ab9 */ /* 0x000fc60000000a00 */
[----:B------:R-:W3:Y:S04]  /*e2c0*/  LDL.LU R8, [R1+0x4] ;  /* 0x0000040001087983 */ /* 0x000ee80000300800 */
[----:B------:R-:W4:Y:S04]  /*e2d0*/  LDL.LU R7, [R1+0x8] ;  /* 0x0000080001077983 */ /* 0x000f280000300800 */
        /* <DEDUP_REMOVED lines=49> */
[----:B------:R0:W-:Y:S04]  /*e5f0*/  STL [R1+0x238], R144 ;  /* 0x0002389001007387 */ /* 0x0001e80000100800 */
[----:B0-----:R-:W4:Y:S04]  /*e600*/  LDL.LU R144, [R1+0x130] ;  /* 0x0001300001907983 */ /* 0x001f280000300800 */
[----:B------:R0:W-:Y:S04]  /*e610*/  STL [R1+0x234], R145 ;  /* 0x0002349101007387 */ /* 0x0001e80000100800 */
[----:B0-----:R-:W4:Y:S04]  /*e620*/  LDL.LU R145, [R1+0x134] ;  /* 0x0001340001917983 */ /* 0x001f280000300800 */
        /* <DEDUP_REMOVED lines=18> */
[----:B------:R-:W4:Y:S01]  /*e750*/  LDL.LU R173, [R1+0x190] ;  /* 0x0001900001ad7983 */ /* 0x000f220000300800 */
[----:B--2---:R-:W-:-:S03]  /*e760*/  FMUL R6, R6, R2 ;  /* 0x0000000206067220 */ /* 0x004fc60000400000 */
[----:B------:R-:W2:Y:S01]  /*e770*/  LDL.LU R174, [R1+0x194] ;  /* 0x0001940001ae7983 */ /* 0x000ea20000300800 */
[----:B------:R-:W-:-:S03]  /*e780*/  LEA R4, P2, R10, UR4, 0x1 ;  /* 0x000000040a047c11 */ /* 0x000fc6000f8408ff */
[----:B------:R-:W2:Y:S04]  /*e790*/  LDL.LU R175, [R1+0x198] ;  /* 0x0001980001af7983 */ /* 0x000ea80000300800 */
[----:B------:R-:W2:Y:S04]  /*e7a0*/  LDL.LU R176, [R1+0x19c] ;  /* 0x00019c0001b07983 */ /* 0x000ea80000300800 */
[----:B------:R-:W2:Y:S04]  /*e7b0*/  LDL.LU R177, [R1+0x1a0] ;  /* 0x0001a00001b17983 */ /* 0x000ea80000300800 */
[----:B------:R-:W2:Y:S01]  /*e7c0*/  LDL.LU R178, [R1+0x1a4] ;  /* 0x0001a40001b27983 */ /* 0x000ea20000300800 */
[----:B------:R-:W-:-:S03]  /*e7d0*/  LEA.HI.X R5, R10, UR5, R5, 0x1, P2 ;  /* 0x000000050a057c11 */ /* 0x000fc600090f0c05 */
[----:B------:R-:W2:Y:S01]  /*e7e0*/  LDL.LU R179, [R1+0x1a8] ;  /* 0x0001a80001b37983 */ /* 0x000ea20000300800 */
[----:B------:R-:W-:-:S03]  /*e7f0*/  F2FP.BF16.F32.PACK_AB R6, RZ, R6 ;  /* 0x00000006ff06723e */ /* 0x000fc600000010ff */
[----:B------:R-:W2:Y:S04]  /*e800*/  LDL.LU R180, [R1+0x1ac] ;  /* 0x0001ac0001b47983 */ /* 0x000ea80000300800 */
[----:B------:R-:W2:Y:S04]  /*e810*/  LDL.LU R181, [R1+0x1b0] ;  /* 0x0001b00001b57983 */ /* 0x000ea80000300800 */
[----:B------:R-:W2:Y:S04]  /*e820*/  LDL.LU R182, [R1+0x1b4] ;  /* 0x0001b40001b67983 */ /* 0x000ea80000300800 */
[----:B------:R-:W2:Y:S04]  /*e830*/  LDL.LU R183, [R1+0x1b8] ;  /* 0x0001b80001b77983 */ /* 0x000ea80000300800 */
[----:B------:R-:W2:Y:S04]  /*e840*/  LDL.LU R184, [R1+0x1bc] ;  /* 0x0001bc0001b87983 */ /* 0x000ea80000300800 */
[----:B------:R-:W2:Y:S04]  /*e850*/  LDL.LU R185, [R1+0x1c0] ;  /* 0x0001c00001b97983 */ /* 0x000ea80000300800 */
[----:B------:R-:W2:Y:S04]  /*e860*/  LDL.LU R186, [R1+0x1c4] ;  /* 0x0001c40001ba7983 */ /* 0x000ea80000300800 */
[----:B------:R-:W2:Y:S04]  /*e870*/  LDL.LU R187, [R1+0x1c8] ;  /* 0x0001c80001bb7983 */ /* 0x000ea80000300800 */
[----:B------:R3:W-:Y:S01]  /*e880*/  @P1 STG.E.U16 desc[UR52][R4.64], R6 ;  /* 0x0000000604001986 */ /* 0x0007e2000c101534 */
[----:B------:R-:W-:-:S03]  /*e890*/  ISETP.GT.AND P1, PT, R3, 0x1, PT ;  /* 0x000000010300780c */ /* 0x000fc60003f24270 */
[----:B------:R-:W2:Y:S01]  /*e8a0*/  LDL.LU R188, [R1+0x1cc] ;  /* 0x0001cc0001bc7983 */ /* 0x000ea20000300800 */
[----:B------:R-:W-:-:S03]  /*e8b0*/  ISETP.GT.AND P2, PT, R0, RZ, P1 ;  /* 0x000000ff0000720c */ /* 0x000fc60000f44270 */
[----:B------:R-:W2:Y:S04]  /*e8c0*/  LDL.LU R189, [R1+0x1d0] ;  /* 0x0001d00001bd7983 */ /* 0x000ea80000300800 */
[----:B------:R-:W2:Y:S04]  /*e8d0*/  LDL.LU R190, [R1+0x1d4] ;  /* 0x0001d40001be7983 */ /* 0x000ea80000300800 */
[----:B------:R-:W2:Y:S01]  /*e8e0*/  LDL.LU R191, [R1+0x1d8] ;  /* 0x0001d80001bf7983 */ /* 0x000ea20000300800 */
[----:B---3--:R-:W-:-:S03]  /*e8f0*/  FMUL R6, R8, R2 ;  /* 0x0000000208067220 */ /* 0x008fc60000400000 */
[----:B------:R-:W3:Y:S04]  /*e900*/  LDL.LU R192, [R1+0x1dc] ;  /* 0x0001dc0001c07983 */ /* 0x000ee80000300800 */
[----:B------:R-:W3:Y:S04]  /*e910*/  LDL.LU R193, [R1+0x1e0] ;  /* 0x0001e00001c17983 */ /* 0x000ee80000300800 */
[----:B------:R-:W3:Y:S04]  /*e920*/  LDL.LU R194, [R1+0x1e4] ;  /* 0x0001e40001c27983 */ /* 0x000ee80000300800 */
[----:B------:R-:W3:Y:S04]  /*e930*/  LDL.LU R195, [R1+0x1e8] ;  /* 0x0001e80001c37983 */ /* 0x000ee80000300800 */
[----:B------:R-:W3:Y:S01]  /*e940*/  LDL.LU R196, [R1+0x1ec] ;  /* 0x0001ec0001c47983 */ /* 0x000ee20000300800 */
[----:B------:R-:W-:-:S03]  /*e950*/  F2FP.BF16.F32.PACK_AB R6, RZ, R6 ;  /* 0x00000006ff06723e */ /* 0x000fc600000010ff */
[----:B------:R-:W3:Y:S04]  /*e960*/  LDL.LU R197, [R1+0x1f0] ;  /* 0x0001f00001c57983 */ /* 0x000ee80000300800 */
[----:B------:R-:W3:Y:S04]  /*e970*/  LDL.LU R198, [R1+0x1f4] ;  /* 0x0001f40001c67983 */ /* 0x000ee80000300800 */
[----:B------:R-:W3:Y:S01]  /*e980*/  LDL.LU R199, [R1+0x1fc] ;  /* 0x0001fc0001c77983 */ /* 0x000ee20000300800 */
[----:B------:R-:W-:-:S03]  /*e990*/  ISETP.GT.AND P0, PT, R0, 0x8, P0 ;  /* 0x000000080000780c */ /* 0x000fc60000704270 */
[----:B------:R-:W-:Y:S04]  /*e9a0*/  STL [R1+0x230], R146 ;  /* 0x0002309201007387 */ /* 0x000fe80000100800 */
[----:B------:R0:W-:Y:S01]  /*e9b0*/  STL [R1+0x22c], R147 ;  /* 0x00022c9301007387 */ /* 0x0001e20000100800 */
[----:B----4-:R-:W-:Y:S01]  /*e9c0*/  FMUL R8, R7, R2 ;  /* 0x0000000207087220 */ /* 0x010fe20000400000 */
[C---:B------:R-:W-:Y:S02]  /*e9d0*/  SHF.L.U64.HI R15, R14.reuse, 0x4, R15 ;  /* 0x000000040e0f7819 */ /* 0x040fe4000001020f */
[----:B------:R1:W-:Y:S04]  /*e9e0*/  @P2 STG.E.U16 desc[UR52][R4.64+0x2], R6 ;  /* 0x0000020604002986 */ /* 0x0003e8000c101534 */
[----:B0-----:R-:W4:Y:S04]  /*e9f0*/  LDL.LU R147, [R1+0x128] ;  /* 0x0001280001937983 */ /* 0x001f280000300800 */
[----:B------:R0:W-:Y:S01]  /*ea00*/  STL [R1+0x228], R148 ;  /* 0x0002289401007387 */ /* 0x0001e20000100800 */
[----:B-1----:R-:W-:-:S03]  /*ea10*/  LEA R6, P2, R14, R4, 0x4 ;  /* 0x000000040e067211 */ /* 0x002fc600078420ff */
[----:B0-----:R-:W2:Y:S04]  /*ea20*/  LDL.LU R148, [R1+0x12c] ;  /* 0x00012c0001947983 */ /* 0x001ea80000300800 */
[----:B------:R0:W-:Y:S01]  /*ea30*/  STL [R1+0x224], R149 ;  /* 0x0002249501007387 */ /* 0x0001e20000100800 */
[----:B------:R-:W-:Y:S01]  /*ea40*/  F2FP.BF16.F32.PACK_AB R8, RZ, R8 ;  /* 0x00000008ff08723e */ /* 0x000fe200000010ff */
[----:B------:R-:W-:Y:S02]  /*ea50*/  IMAD.X R7, R15, 0x1, R5, P2 ;  /* 0x000000010f077824 */ /* 0x000fe400010e0605 */
[----:B0-----:R-:W3:Y:S04]  /*ea60*/  LDL.LU R149, [R1+0x138] ;  /* 0x0001380001957983 */ /* 0x001ee80000300800 */
[----:B------:R0:W-:Y:S04]  /*ea70*/  STL [R1+0x220], R150 ;  /* 0x0002209601007387 */ /* 0x0001e80000100800 */
[----:B0-----:R-:W3:Y:S04]  /*ea80*/  LDL.LU R150, [R1+0x13c] ;  /* 0x00013c0001967983 */ /* 0x001ee80000300800 */
[----:B------:R0:W-:Y:S04]  /*ea90*/  STL [R1+0x21c], R151 ;  /* 0x00021c9701007387 */ /* 0x0001e80000100800 */
[----:B------:R-:W-:Y:S04]  /*eaa0*/  @P0 STG.E.U16 desc[UR52][R6.64], R8 ;  /* 0x0000000806000986 */ /* 0x000fe8000c101534 */
[----:B0-----:R-:W3:Y:S04]  /*eab0*/  LDL.LU R151, [R1+0x140] ;  /* 0x0001400001977983 */ /* 0x001ee80000300800 */
[----:B------:R0:W-:Y:S04]  /*eac0*/  STL [R1+0x218], R16 ;  /* 0x0002181001007387 */ /* 0x0001e80000100800 */
[----:B0-----:R-:W3:Y:S04]  /*ead0*/  LDL.LU R16, [R1+0x144] ;  /* 0x0001440001107983 */ /* 0x001ee80000300800 */
[----:B------:R-:W4:Y:S04]  /*eae0*/  LDL.LU R10, [R1+0x7c] ;  /* 0x00007c00010a7983 */ /* 0x000f280000300800 */
[----:B------:R-:W2:Y:S04]  /*eaf0*/  LDL.LU R11, [R1+0x80] ;  /* 0x00008000010b7983 */ /* 0x000ea80000300800 */
[----:B------:R-:W3:Y:S04]  /*eb00*/  LDL.LU R14, [R1+0x8c] ;  /* 0x00008c00010e7983 */ /* 0x000ee80000300800 */
[----:B------:R-:W3:Y:S04]  /*eb10*/  LDL.LU R15, [R1+0x90] ;  /* 0x00009000010f7983 */ /* 0x000ee80000300800 */
[----:B------:R-:W4:Y:S01]  /*eb20*/  LDL.LU R8, [R1+0xc] ;  /* 0x00000c0001087983 */ /* 0x000f220000300800 */
[----:B------:R-:W-:Y:S01]  /*eb30*/  ISETP.GT.AND P0, PT, R0, 0x8, P1 ;  /* 0x000000080000780c */ /* 0x000fe20000f04270 */
[----:B----4-:R-:W-:-:S05]  /*eb40*/  FMUL R8, R8, R2 ;  /* 0x0000000208087220 */ /* 0x010fca0000400000 */
[----:B------:R-:W-:-:S07]  /*eb50*/  F2FP.BF16.F32.PACK_AB R8, RZ, R8 ;  /* 0x00000008ff08723e */ /* 0x000fce00000010ff */
[----:B------:R0:W-:Y:S04]  /*eb60*/  @P0 STG.E.U16 desc[UR52][R6.64+0x2], R8 ;  /* 0x0000020806000986 */ /* 0x0001e8000c101534 */
[----:B0-----:R-:W4:Y:S01]  /*eb70*/  LDL.LU R8, [R1+0x10] ;  /* 0x0000100001087983 */ /* 0x001f220000300800 */
[----:B------:R-:W-:-:S04]  /*eb80*/  ISETP.GT.AND P0, PT, R3, 0x8, PT ;  /* 0x000000080300780c */ /* 0x000fc80003f04270 */
[----:B------:R-:W-:Y:S01]  /*eb90*/  ISETP.GT.AND P1, PT, R0, RZ, P0 ;  /* 0x000000ff0000720c */ /* 0x000fe20000724270 */
        /* <DEDUP_REMOVED lines=10> */
[----:B------:R-:W-:Y:S01]  /*ec40*/  ISETP.GT.AND P0, PT, R0, 0x8, P0 ;  /* 0x000000080000780c */ /* 0x000fe20000704270 */
        /* <DEDUP_REMOVED lines=75> */
[----:B------:R-:W-:Y:S01]  /*f100*/  ISETP.GT.AND P1, PT, R3, 0x28, PT ;  /* 0x000000280300780c */ /* 0x000fe20003f24270 */
[-C--:B------:R-:W-:Y:S01]  /*f110*/  FMUL R9, R9, R2.reuse ;  /* 0x0000000209097220 */ /* 0x080fe20000400000 */
[----:B------:R-:W-:Y:S01]  /*f120*/  ISETP.GT.AND P3, PT, R3, 0x29, PT ;  /* 0x000000290300780c */ /* 0x000fe20003f64270 */
[-C--:B------:R-:W-:Y:S01]  /*f130*/  FMUL R154, R154, R2.reuse ;  /* 0x000000029a9a7220 */ /* 0x080fe20000400000 */
[C---:B------:R-:W-:Y:S01]  /*f140*/  ISETP.GT.AND P0, PT, R0.reuse, RZ, P1 ;  /* 0x000000ff0000720c */ /* 0x040fe20000f04270 */
[-C--:B------:R-:W-:Y:S01]  /*f150*/  FMUL R153, R153, R2.reuse ;  /* 0x0000000299997220 */ /* 0x080fe20000400000 */
[----:B------:R-:W-:Y:S01]  /*f160*/  ISETP.GT.AND P2, PT, R0, RZ, P3 ;  /* 0x000000ff0000720c */ /* 0x000fe20001f44270 */
[-C--:B------:R-:W-:Y:S01]  /*f170*/  FMUL R152, R152, R2.reuse ;  /* 0x0000000298987220 */ /* 0x080fe20000400000 */
[----:B------:R-:W-:Y:S01]  /*f180*/  F2FP.BF16.F32.PACK_AB R9, RZ, R9 ;  /* 0x00000009ff09723e */ /* 0x000fe200000010ff */
[-C--:B------:R-:W-:Y:S01]  /*f190*/  FMUL R23, R23, R2.reuse ;  /* 0x0000000217177220 */ /* 0x080fe20000400000 */
[-C--:B------:R-:W-:Y:S01]  /*f1a0*/  FMUL R22, R22, R2.reuse ;  /* 0x0000000216167220 */ /* 0x080fe20000400000 */
[-C--:B------:R-:W-:Y:S01]  /*f1b0*/  FMUL R21, R21, R2.reuse ;  /* 0x0000000215157220 */ /* 0x080fe20000400000 */
[----:B------:R-:W-:Y:S01]  /*f1c0*/  PRMT R146, R9, 0x7610, R146 ;  /* 0x0000761009927816 */ /* 0x000fe20000000092 */
[-C--:B------:R-:W-:Y:S01]  /*f1d0*/  FMUL R20, R20, R2.reuse ;  /* 0x0000000214147220 */ /* 0x080fe20000400000 */
[----:B------:R-:W-:Y:S01]  /*f1e0*/  ISETP.GT.AND P1, PT, R0, 0x8, P1 ;  /* 0x000000080000780c */ /* 0x000fe20000f24270 */
[-C--:B------:R-:W-:Y:S01]  /*f1f0*/  FMUL R19, R19, R2.reuse ;  /* 0x0000000213137220 */ /* 0x080fe20000400000 */
[-C--:B------:R-:W-:Y:S01]  /*f200*/  FMUL R18, R18, R2.reuse ;  /* 0x0000000212127220 */ /* 0x080fe20000400000 */
[----:B------:R-:W-:Y:S01]  /*f210*/  @P0 STG.E.U16 desc[UR52][R4.64+0x50], R146 ;  /* 0x0000509204000986 */ /* 0x000fe2000c101534 */
[----:B------:R-:W-:Y:S01]  /*f220*/  ISETP.GT.AND P3, PT, R0, 0x8, P3 ;  /* 0x000000080000780c */ /* 0x000fe20001f64270 */
[-C--:B------:R-:W-:Y:S01]  /*f230*/  FMUL R10, R10, R2.reuse ;  /* 0x000000020a0a7220 */ /* 0x080fe20000400000 */
[----:B------:R-:W-:Y:S01]  /*f240*/  ISETP.GT.AND P0, PT, R3, 0x31, PT ;  /* 0x000000310300780c */ /* 0x000fe20003f04270 */
[----:B--2---:R-:W-:Y:S01]  /*f250*/  FMUL R11, R11, R2 ;  /* 0x000000020b0b7220 */ /* 0x004fe20000400000 */
[----:B------:R-:W-:Y:S01]  /*f260*/  F2FP.BF16.F32.PACK_AB R154, RZ, R154 ;  /* 0x0000009aff9a723e */ /* 0x000fe200000010ff */
[-C--:B------:R-:W-:Y:S01]  /*f270*/  FMUL R12, R12, R2.reuse ;  /* 0x000000020c0c7220 */ /* 0x080fe20000400000 */
[----:B------:R-:W-:Y:S01]  /*f280*/  ISETP.GT.AND P4, PT, R0, RZ, P0 ;  /* 0x000000ff0000720c */ /* 0x000fe20000784270 */
[-C--:B------:R-:W-:Y:S01]  /*f290*/  FMUL R13, R13, R2.reuse ;  /* 0x000000020d0d7220 */ /* 0x080fe20000400000 */
[----:B------:R-:W-:Y:S01]  /*f2a0*/  F2FP.BF16.F32.PACK_AB R153, RZ, R153 ;  /* 0x00000099ff99723e */ /* 0x000fe200000010ff */
[----:B---3--:R-:W-:Y:S01]  /*f2b0*/  FMUL R14, R14, R2 ;  /* 0x000000020e0e7220 */ /* 0x008fe20000400000 */
[----:B------:R-:W-:Y:S01]  /*f2c0*/  F2FP.BF16.F32.PACK_AB R152, RZ, R152 ;  /* 0x00000098ff98723e */ /* 0x000fe200000010ff */
[-C--:B------:R-:W-:Y:S01]  /*f2d0*/  FMUL R15, R15, R2.reuse ;  /* 0x000000020f0f7220 */ /* 0x080fe20000400000 */
[----:B------:R-:W-:Y:S01]  /*f2e0*/  F2FP.BF16.F32.PACK_AB R23, RZ, R23 ;  /* 0x00000017ff17723e */ /* 0x000fe200000010ff */
[----:B------:R-:W-:Y:S01]  /*f2f0*/  FMUL R17, R17, R2 ;  /* 0x0000000211117220 */ /* 0x000fe20000400000 */
[----:B------:R-:W-:Y:S01]  /*f300*/  F2FP.BF16.F32.PACK_AB R22, RZ, R22 ;  /* 0x00000016ff16723e */ /* 0x000fe200000010ff */
[-C--:B------:R-:W-:Y:S01]  /*f310*/  FMUL R203, R203, R2.reuse ;  /* 0x00000002cbcb7220 */ /* 0x080fe20000400000 */
[----:B------:R-:W-:Y:S01]  /*f320*/  F2FP.BF16.F32.PACK_AB R21, RZ, R21 ;  /* 0x00000015ff15723e */ /* 0x000fe200000010ff */
[----:B------:R-:W-:Y:S01]  /*f330*/  FMUL R202, R202, R2 ;  /* 0x00000002caca7220 */ /* 0x000fe20000400000 */
[----:B------:R-:W-:Y:S01]  /*f340*/  F2FP.BF16.F32.PACK_AB R20, RZ, R20 ;  /* 0x00000014ff14723e */ /* 0x000fe200000010ff */
[-C--:B------:R-:W-:Y:S01]  /*f350*/  FMUL R200, R200, R2.reuse ;  /* 0x00000002c8c87220 */ /* 0x080fe20000400000 */
[----:B------:R-:W-:Y:S01]  /*f360*/  F2FP.BF16.F32.PACK_AB R19, RZ, R19 ;  /* 0x00000013ff13723e */ /* 0x000fe200000010ff */
[-C--:B------:R-:W-:Y:S01]  /*f370*/  FMUL R201, R201, R2.reuse ;  /* 0x00000002c9c97220 */ /* 0x080fe20000400000 */
[----:B------:R-:W-:Y:S01]  /*f380*/  F2FP.BF16.F32.PACK_AB R15, RZ, R15 ;  /* 0x0000000fff0f723e */ /* 0x000fe200000010ff */
[-C--:B------:R-:W-:Y:S01]  /*f390*/  FMUL R236, R144, R2.reuse ;  /* 0x0000000290ec7220 */ /* 0x080fe20000400000 */
[----:B------:R-:W-:Y:S01]  /*f3a0*/  F2FP.BF16.F32.PACK_AB R17, RZ, R17 ;  /* 0x00000011ff11723e */ /* 0x000fe200000010ff */
[----:B------:R-:W2:Y:S01]  /*f3b0*/  LDL.LU R144, [R1+0x238] ;  /* 0x0002380001907983 */ /* 0x000ea20000300800 */
[----:B------:R-:W-:Y:S01]  /*f3c0*/  F2FP.BF16.F32.PACK_AB R203, RZ, R203 ;  /* 0x000000cbffcb723e */ /* 0x000fe200000010ff */
[-C--:B------:R-:W-:Y:S01]  /*f3d0*/  FMUL R237, R145, R2.reuse ;  /* 0x0000000291ed7220 */ /* 0x080fe20000400000 */
[----:B------:R-:W-:Y:S01]  /*f3e0*/  FMUL R207, R207, R2 ;  /* 0x00000002cfcf7220 */ /* 0x000fe20000400000 */
[----:B------:R-:W3:Y:S01]  /*f3f0*/  LDL.LU R145, [R1+0x234] ;  /* 0x0002340001917983 */ /* 0x000ee20000300800 */
[----:B------:R-:W-:Y:S01]  /*f400*/  F2FP.BF16.F32.PACK_AB R200, RZ, R200 ;  /* 0x000000c8ffc8723e */ /* 0x000fe200000010ff */
[-C--:B------:R-:W-:Y:S01]  /*f410*/  FMUL R206, R206, R2.reuse ;  /* 0x00000002cece7220 */ /* 0x080fe20000400000 */
[-C--:B------:R-:W-:Y:S01]  /*f420*/  FMUL R204, R204, R2.reuse ;  /* 0x00000002cccc7220 */ /* 0x080fe20000400000 */
[----:B------:R-:W2:Y:S01]  /*f430*/  LDL.LU R9, [R1+0x1f8] ;  /* 0x0001f80001097983 */ /* 0x000ea20000300800 */
[----:B------:R-:W-:Y:S01]  /*f440*/  F2FP.BF16.F32.PACK_AB R201, RZ, R201 ;  /* 0x000000c9ffc9723e */ /* 0x000fe200000010ff */
[-C--:B------:R-:W-:Y:S01]  /*f450*/  FMUL R205, R205, R2.reuse ;  /* 0x00000002cdcd7220 */ /* 0x080fe20000400000 */
[----:B------:R-:W-:Y:S01]  /*f460*/  F2FP.BF16.F32.PACK_AB R207, RZ, R207 ;  /* 0x000000cfffcf723e */ /* 0x000fe200000010ff */
[----:B------:R-:W-:Y:S01]  /*f470*/  FMUL R211, R211, R2 ;  /* 0x00000002d3d37220 */ /* 0x000fe20000400000 */
[----:B------:R-:W-:Y:S01]  /*f480*/  F2FP.BF16.F32.PACK_AB R206, RZ, R206 ;  /* 0x000000ceffce723e */ /* 0x000fe200000010ff */
[----:B------:R-:W-:Y:S01]  /*f490*/  FMUL R210, R210, R2 ;  /* 0x00000002d2d27220 */ /* 0x000fe20000400000 */
[----:B------:R-:W-:Y:S01]  /*f4a0*/  F2FP.BF16.F32.PACK_AB R204, RZ, R204 ;  /* 0x000000ccffcc723e */ /* 0x000fe200000010ff */
[-C--:B------:R-:W-:Y:S01]  /*f4b0*/  FMUL R208, R208, R2.reuse ;  /* 0x00000002d0d07220 */ /* 0x080fe20000400000 */
        /* <DEDUP_REMOVED lines=53> */
[-C--:B------:R-:W-:Y:S01]  /*f810*/  FMUL R148, R148, R2.reuse ;  /* 0x0000000294947220 */ /* 0x080fe20000400000 */
[-C--:B----4-:R-:W-:Y:S01]  /*f820*/  FMUL R8, R8, R2.reuse ;  /* 0x0000000208087220 */ /* 0x090fe20000400000 */
[----:B------:R-:W-:Y:S01]  /*f830*/  FMUL R149, R149, R2 ;  /* 0x0000000295957220 */ /* 0x000fe20000400000 */
[----:B------:R-:W-:Y:S01]  /*f840*/  F2FP.BF16.F32.PACK_AB R236, RZ, R236 ;  /* 0x000000ecffec723e */ /* 0x000fe200000010ff */
[-C--:B------:R-:W-:Y:S01]  /*f850*/  FMUL R150, R150, R2.reuse ;  /* 0x0000000296967220 */ /* 0x080fe20000400000 */
[----:B------:R-:W-:Y:S01]  /*f860*/  F2FP.BF16.F32.PACK_AB R237, RZ, R237 ;  /* 0x000000edffed723e */ /* 0x000fe200000010ff */
[----:B------:R-:W-:Y:S01]  /*f870*/  FMUL R151, R151, R2 ;  /* 0x0000000297977220 */ /* 0x000fe20000400000 */
[----:B------:R-:W-:Y:S01]  /*f880*/  F2FP.BF16.F32.PACK_AB R8, RZ, R8 ;  /* 0x00000008ff08723e */ /* 0x000fe200000010ff */
[-C--:B------:R-:W-:Y:S01]  /*f890*/  FMUL R16, R16, R2.reuse ;  /* 0x0000000210107220 */ /* 0x080fe20000400000 */
[-C--:B------:R-:W-:Y:S01]  /*f8a0*/  FMUL R155, R155, R2.reuse ;  /* 0x000000029b9b7220 */ /* 0x080fe20000400000 */
[-C--:B------:R-:W-:Y:S01]  /*f8b0*/  FMUL R156, R156, R2.reuse ;  /* 0x000000029c9c7220 */ /* 0x080fe20000400000 */
[-C--:B------:R-:W-:Y:S01]  /*f8c0*/  FMUL R157, R157, R2.reuse ;  /* 0x000000029d9d7220 */ /* 0x080fe20000400000 */
[----:B------:R0:W-:Y:S01]  /*f8d0*/  @P2 STG.E.U16 desc[UR52][R4.64+0x52], R8 ;  /* 0x0000520804002986 */ /* 0x0001e2000c101534 */
[----:B------:R-:W-:Y:S01]  /*f8e0*/  ISETP.GT.AND P2, PT, R3, 0x30, PT ;  /* 0x000000300300780c */ /* 0x000fe20003f44270 */
[-C--:B------:R-:W-:Y:S01]  /*f8f0*/  FMUL R158, R158, R2.reuse ;  /* 0x000000029e9e7220 */ /* 0x080fe20000400000 */
[-C--:B------:R-:W-:Y:S01]  /*f900*/  FMUL R159, R159, R2.reuse ;  /* 0x000000029f9f7220 */ /* 0x080fe20000400000 */
[----:B------:R-:W-:Y:S01]  /*f910*/  FMUL R160, R160, R2 ;  /* 0x00000002a0a07220 */ /* 0x000fe20000400000 */
[C---:B------:R-:W-:Y:S01]  /*f920*/  ISETP.GT.AND P5, PT, R0.reuse, RZ, P2 ;  /* 0x000000ff0000720c */ /* 0x040fe200017a4270 */
[----:B------:R-:W-:Y:S01]  /*f930*/  @P1 STG.E.U16 desc[UR52][R6.64+0x50], R154 ;  /* 0x0000509a06001986 */ /* 0x000fe2000c101534 */
[----:B------:R-:W-:-:S02]  /*f940*/  ISETP.GT.AND P1, PT, R0, 0x8, P2 ;  /* 0x000000080000780c */ /* 0x000fc40001724270 */
[C---:B------:R-:W-:Y:S01]  /*f950*/  ISETP.GT.AND P2, PT, R3.reuse, 0x38, PT ;  /* 0x000000380300780c */ /* 0x040fe20003f44270 */
[----:B------:R-:W-:Y:S01]  /*f960*/  @P3 STG.E.U16 desc[UR52][R6.64+0x52], R153 ;  /* 0x0000529906003986 */ /* 0x000fe2000c101534 */
[----:B------:R-:W-:Y:S02]  /*f970*/  ISETP.GT.AND P3, PT, R0, 0x8, P0 ;  /* 0x000000080000780c */ /* 0x000fe40000764270 */
[----:B------:R-:W-:Y:S01]  /*f980*/  ISETP.GT.AND P0, PT, R3, 0x39, PT ;  /* 0x000000390300780c */ /* 0x000fe20003f04270 */
[-C--:B------:R-:W-:Y:S01]  /*f990*/  FMUL R161, R161, R2.reuse ;  /* 0x00000002a1a17220 */ /* 0x080fe20000400000 */
[-C--:B------:R-:W-:Y:S01]  /*f9a0*/  FMUL R162, R162, R2.reuse ;  /* 0x00000002a2a27220 */ /* 0x080fe20000400000 */
[-C--:B------:R-:W-:Y:S01]  /*f9b0*/  FMUL R163, R163, R2.reuse ;  /* 0x00000002a3a37220 */ /* 0x080fe20000400000 */
[----:B------:R-:W-:Y:S01]  /*f9c0*/  FMUL R164, R164, R2 ;  /* 0x00000002a4a47220 */ /* 0x000fe20000400000 */
[----:B------:R-:W-:Y:S01]  /*f9d0*/  @P5 STG.E.U16 desc[UR52][R4.64+0x60], R152 ;  /* 0x0000609804005986 */ /* 0x000fe2000c101534 */
[----:B------:R-:W-:-:S03]  /*f9e0*/  ISETP.GT.AND P5, PT, R0, RZ, P2 ;  /* 0x000000ff0000720c */ /* 0x000fc600017a4270 */
[----:B------:R-:W-:Y:S01]  /*f9f0*/  @P4 STG.E.U16 desc[UR52][R4.64+0x62], R23 ;  /* 0x0000621704004986 */ /* 0x000fe2000c101534 */
[----:B------:R-:W-:-:S03]  /*fa00*/  ISETP.GT.AND P4, PT, R0, RZ, P0 ;  /* 0x000000ff0000720c */ /* 0x000fc60000784270 */
[----:B------:R-:W-:Y:S01]  /*fa10*/  @P1 STG.E.U16 desc[UR52][R6.64+0x60], R22 ;  /* 0x0000601606001986 */ /* 0x000fe2000c101534 */
[C---:B------:R-:W-:Y:S02]  /*fa20*/  ISETP.GT.AND P1, PT, R0.reuse, 0x8, P2 ;  /* 0x000000080000780c */ /* 0x040fe40001724270 */
[C---:B------:R-:W-:Y:S01]  /*fa30*/  ISETP.GT.AND P2, PT, R3.reuse, 0x40, PT ;  /* 0x000000400300780c */ /* 0x040fe20003f44270 */
[----:B------:R-:W-:Y:S01]  /*fa40*/  @P3 STG.E.U16 desc[UR52][R6.64+0x62], R21 ;  /* 0x0000621506003986 */ /* 0x000fe2000c101534 */
[C---:B------:R-:W-:Y:S02]  /*fa50*/  ISETP.GT.AND P3, PT, R0.reuse, 0x8, P0 ;  /* 0x000000080000780c */ /* 0x040fe40000764270 */
[----:B------:R-:W-:Y:S01]  /*fa60*/  ISETP.GT.AND P0, PT, R3, 0x41, PT ;  /* 0x000000410300780c */ /* 0x000fe20003f04270 */
[----:B------:R-:W-:Y:S01]  /*fa70*/  @P5 STG.E.U16 desc[UR52][R4.64+0x70], R20 ;  /* 0x0000701404005986 */ /* 0x000fe2000c101534 */
[----:B0-----:R-:W-:Y:S02]  /*fa80*/  F2FP.BF16.F32.PACK_AB R8, RZ, R18 ;  /* 0x00000012ff08723e */ /* 0x001fe400000010ff */
[----:B------:R-:W-:Y:S01]  /*fa90*/  ISETP.GT.AND P5, PT, R0, RZ, P2 ;  /* 0x000000ff0000720c */ /* 0x000fe200017a4270 */
[----:B------:R-:W-:Y:S01]  /*faa0*/  @P4 STG.E.U16 desc[UR52][R4.64+0x72], R19 ;  /* 0x0000721304004986 */ /* 0x000fe2000c101534 */
[----:B------:R-:W-:-:S02]  /*fab0*/  F2FP.BF16.F32.PACK_AB R18, RZ, R10 ;  /* 0x0000000aff12723e */ /* 0x000fc400000010ff */
[----:B------:R-:W-:Y:S01]  /*fac0*/  ISETP.GT.AND P4, PT, R0, RZ, P0 ;  /* 0x000000ff0000720c */ /* 0x000fe20000784270 */
[-C--:B------:R-:W-:Y:S01]  /*fad0*/  FMUL R165, R165, R2.reuse ;  /* 0x00000002a5a57220 */ /* 0x080fe20000400000 */
[----:B------:R-:W-:Y:S01]  /*fae0*/  F2FP.BF16.F32.PACK_AB R10, RZ, R11 ;  /* 0x0000000bff0a723e */ /* 0x000fe200000010ff */
[----:B------:R-:W-:Y:S01]  /*faf0*/  FMUL R166, R166, R2 ;  /* 0x00000002a6a67220 */ /* 0x000fe20000400000 */
[----:B------:R-:W-:Y:S01]  /*fb00*/  PRMT R11, R18, 0x7610, R11 ;  /* 0x00007610120b7816 */ /* 0x000fe2000000000b */
[----:B------:R0:W-:Y:S01]  /*fb10*/  @P1 STG.E.U16 desc[UR52][R6.64+0x70], R8 ;  /* 0x0000700806001986 */ /* 0x0001e2000c101534 */
[C---:B------:R-:W-:Y:S02]  /*fb20*/  ISETP.GT.AND P1, PT, R0.reuse, 0x8, P2 ;  /* 0x000000080000780c */ /* 0x040fe40001724270 */
[----:B------:R-:W-:Y:S01]  /*fb30*/  ISETP.GT.AND P2, PT, R3, 0x48, PT ;  /* 0x000000480300780c */ /* 0x000fe20003f44270 */
[----:B------:R-:W-:Y:S01]  /*fb40*/  @P3 STG.E.U16 desc[UR52][R6.64+0x72], R11 ;  /* 0x0000720b06003986 */ /* 0x000fe2000c101534 */
[----:B------:R-:W-:-:S02]  /*fb50*/  ISETP.GT.AND P3, PT, R0, 0x8, P0 ;  /* 0x000000080000780c */ /* 0x000fc40000764270 */
[----:B------:R-:W-:Y:S01]  /*fb60*/  ISETP.GT.AND P0, PT, R3, 0x49, PT ;  /* 0x000000490300780c */ /* 0x000fe20003f04270 */
[----:B------:R1:W-:Y:S01]  /*fb70*/  @P5 STG.E.U16 desc[UR52][R4.64+0x80], R10 ;  /* 0x0000800a04005986 */ /* 0x0003e2000c101534 */
[----:B0-----:R-:W-:Y:S01]  /*fb80*/  F2FP.BF16.F32.PACK_AB R8, RZ, R12 ;  /* 0x0000000cff08723e */ /* 0x001fe200000010ff */
[-C--:B------:R-:W-:Y:S01]  /*fb90*/  FMUL R167, R167, R2.reuse ;  /* 0x00000002a7a77220 */ /* 0x080fe20000400000 */
[----:B------:R-:W-:Y:S01]  /*fba0*/  ISETP.GT.AND P5, PT, R0, RZ, P2 ;  /* 0x000000ff0000720c */ /* 0x000fe200017a4270 */
[-C--:B------:R-:W-:Y:S01]  /*fbb0*/  FMUL R168, R168, R2.reuse ;  /* 0x00000002a8a87220 */ /* 0x080fe20000400000 */
[-C--:B------:R-:W-:Y:S01]  /*fbc0*/  FMUL R169, R169, R2.reuse ;  /* 0x00000002a9a97220 */ /* 0x080fe20000400000 */
[----:B------:R0:W-:Y:S01]  /*fbd0*/  @P4 STG.E.U16 desc[UR52][R4.64+0x82], R8 ;  /* 0x0000820804004986 */ /* 0x0001e2000c101534 */
[----:B------:R-:W-:Y:S02]  /*fbe0*/  ISETP.GT.AND P4, PT, R0, RZ, P0 ;  /* 0x000000ff0000720c */ /* 0x000fe40000784270 */
[----:B-1----:R-:W-:Y:S01]  /*fbf0*/  F2FP.BF16.F32.PACK_AB R10, RZ, R13 ;  /* 0x0000000dff0a723e */ /* 0x002fe200000010ff */
[-C--:B------:R-:W-:Y:S01]  /*fc00*/  FMUL R170, R170, R2.reuse ;  /* 0x00000002aaaa7220 */ /* 0x080fe20000400000 */
[-C--:B------:R-:W-:Y:S01]  /*fc10*/  FMUL R171, R171, R2.reuse ;  /* 0x00000002abab7220 */ /* 0x080fe20000400000 */
[-C--:B------:R-:W-:Y:S01]  /*fc20*/  FMUL R172, R172, R2.reuse ;  /* 0x00000002acac7220 */ /* 0x080fe20000400000 */
[----:B------:R-:W-:Y:S01]  /*fc30*/  FMUL R173, R173, R2 ;  /* 0x00000002adad7220 */ /* 0x000fe20000400000 */
[----:B------:R-:W-:Y:S01]  /*fc40*/  @P1 STG.E.U16 desc[UR52][R6.64+0x80], R10 ;  /* 0x0000800a06001986 */ /* 0x000fe2000c101534 */
[----:B0-----:R-:W-:Y:S01]  /*fc50*/  F2FP.BF16.F32.PACK_AB R8, RZ, R14 ;  /* 0x0000000eff08723e */ /* 0x001fe200000010ff */
[-C--:B------:R-:W-:Y:S01]  /*fc60*/  FMUL R174, R174, R2.reuse ;  /* 0x00000002aeae7220 */ /* 0x080fe20000400000 */
[C---:B------:R-:W-:Y:S01]  /*fc70*/  ISETP.GT.AND P1, PT, R0.reuse, 0x8, P2 ;  /* 0x000000080000780c */ /* 0x040fe20001724270 */
[----:B------:R-:W-:Y:S01]  /*fc80*/  FMUL R175, R175, R2 ;  /* 0x00000002afaf7220 */ /* 0x000fe20000400000 */
[----:B------:R-:W-:Y:S01]  /*fc90*/  ISETP.GT.AND P2, PT, R3, 0x50, PT ;  /* 0x000000500300780c */ /* 0x000fe20003f44270 */
[----:B------:R0:W-:Y:S01]  /*fca0*/  @P3 STG.E.U16 desc[UR52][R6.64+0x82], R8 ;  /* 0x0000820806003986 */ /* 0x0001e2000c101534 */
[----:B------:R-:W-:-:S02]  /*fcb0*/  ISETP.GT.AND P3, PT, R0, 0x8, P0 ;  /* 0x000000080000780c */ /* 0x000fc40000764270 */
[----:B------:R-:W-:Y:S01]  /*fcc0*/  ISETP.GT.AND P0, PT, R3, 0x51, PT ;  /* 0x000000510300780c */ /* 0x000fe20003f04270 */
[----:B------:R-:W-:Y:S01]  /*fcd0*/  @P5 STG.E.U16 desc[UR52][R4.64+0x90], R15 ;  /* 0x0000900f04005986 */ /* 0x000fe2000c101534 */
[----:B------:R-:W-:-:S03]  /*fce0*/  ISETP.GT.AND P5, PT, R0, RZ, P2 ;  /* 0x000000ff0000720c */ /* 0x000fc600017a4270 */
[----:B------:R-:W-:Y:S01]  /*fcf0*/  @P4 STG.E.U16 desc[UR52][R4.64+0x92], R17 ;  /* 0x0000921104004986 */ /* 0x000fe2000c101534 */
[C---:B------:R-:W-:Y:S02]  /*fd00*/  ISETP.GT.AND P4, PT, R0.reuse, RZ, P0 ;  /* 0x000000ff0000720c */ /* 0x040fe40000784270 */
[----:B0-----:R-:W-:Y:S01]  /*fd10*/  F2FP.BF16.F32.PACK_AB R8, RZ, R202 ;  /* 0x000000caff08723e */ /* 0x001fe200000010ff */
[----:B------:R-:W-:Y:S01]  /*fd20*/  @P1 STG.E.U16 desc[UR52][R6.64+0x90], R203 ;  /* 0x000090cb06001986 */ /* 0x000fe2000c101534 */
[C---:B------:R-:W-:Y:S02]  /*fd30*/  ISETP.GT.AND P1, PT, R0.reuse, 0x8, P2 ;  /* 0x000000080000780c */ /* 0x040fe40001724270 */
[C---:B------:R-:W-:Y:S01]  /*fd40*/  ISETP.GT.AND P2, PT, R3.reuse, 0x58, PT ;  /* 0x000000580300780c */ /* 0x040fe20003f44270 */
[----:B------:R0:W-:Y:S01]  /*fd50*/  @P3 STG.E.U16 desc[UR52][R6.64+0x92], R8 ;  /* 0x0000920806003986 */ /* 0x0001e2000c101534 */
[C---:B------:R-:W-:Y:S02]  /*fd60*/  ISETP.GT.AND P3, PT, R0.reuse, 0x8, P0 ;  /* 0x000000080000780c */ /* 0x040fe40000764270 */
[----:B------:R-:W-:Y:S01]  /*fd70*/  ISETP.GT.AND P0, PT, R3, 0x59, PT ;  /* 0x000000590300780c */ /* 0x000fe20003f04270 */
        /* <DEDUP_REMOVED lines=73> */
[C---:B------:R-:W-:Y:S02]  /*10210*/  ISETP.GT.AND P4, PT, R0.reuse, RZ, P0 ;  /* 0x000000ff0000720c */ /* 0x040fe40000784270 */
[----:B------:R-:W-:Y:S01]  /*10220*/  F2FP.BF16.F32.PACK_AB R232, RZ, R232 ;  /* 0x000000e8ffe8723e */ /* 0x000fe200000010ff */
[----:B------:R-:W-:Y:S01]  /*10230*/  @P1 STG.E.U16 desc[UR52][R6.64+0x110], R235 ;  /* 0x000110eb06001986 */ /* 0x000fe2000c101534 */
[----:B------:R-:W-:Y:S02]  /*10240*/  F2FP.BF16.F32.PACK_AB R233, RZ, R233 ;  /* 0x000000e9ffe9723e */ /* 0x000fe400000010ff */
[C---:B------:R-:W-:Y:S01]  /*10250*/  ISETP.GT.AND P1, PT, R0.reuse, 0x8, P2 ;  /* 0x000000080000780c */ /* 0x040fe20001724270 */
[----:B------:R-:W-:Y:S01]  /*10260*/  @P3 STG.E.U16 desc[UR52][R6.64+0x112], R234 ;  /* 0x000112ea06003986 */ /* 0x000fe2000c101534 */
[C---:B------:R-:W-:Y:S02]  /*10270*/  ISETP.GT.AND P2, PT, R3.reuse, 0x98, PT ;  /* 0x000000980300780c */ /* 0x040fe40003f44270 */
[----:B------:R-:W-:Y:S01]  /*10280*/  ISETP.GT.AND P3, PT, R0, 0x8, P0 ;  /* 0x000000080000780c */ /* 0x000fe20000764270 */
[----:B------:R-:W-:Y:S01]  /*10290*/  FMUL R176, R176, R2 ;  /* 0x00000002b0b07220 */ /* 0x000fe20000400000 */
[----:B------:R-:W-:Y:S01]  /*102a0*/  ISETP.GT.AND P0, PT, R3, 0x99, PT ;  /* 0x000000990300780c */ /* 0x000fe20003f04270 */
[----:B------:R-:W-:Y:S01]  /*102b0*/  @P5 STG.E.U16 desc[UR52][R4.64+0x120], R232 ;  /* 0x000120e804005986 */ /* 0x000fe2000c101534 */
[----:B------:R-:W-:-:S03]  /*102c0*/  ISETP.GT.AND P5, PT, R0, RZ, P2 ;  /* 0x000000ff0000720c */ /* 0x000fc600017a4270 */
[----:B------:R-:W-:Y:S01]  /*102d0*/  @P4 STG.E.U16 desc[UR52][R4.64+0x122], R233 ;  /* 0x000122e904004986 */ /* 0x000fe2000c101534 */
[----:B------:R-:W-:Y:S02]  /*102e0*/  ISETP.GT.AND P4, PT, R0, RZ, P0 ;  /* 0x000000ff0000720c */ /* 0x000fe40000784270 */
[----:B0-----:R-:W-:Y:S01]  /*102f0*/  F2FP.BF16.F32.PACK_AB R8, RZ, R147 ;  /* 0x00000093ff08723e */ /* 0x001fe200000010ff */
[----:B------:R-:W-:Y:S01]  /*10300*/  FMUL R177, R177, R2 ;  /* 0x00000002b1b17220 */ /* 0x000fe20000400000 */
[----:B------:R-:W-:Y:S01]  /*10310*/  F2FP.BF16.F32.PACK_AB R10, RZ, R148 ;  /* 0x00000094ff0a723e */ /* 0x000fe200000010ff */
[-C--:B------:R-:W-:Y:S01]  /*10320*/  FMUL R178, R178, R2.reuse ;  /* 0x00000002b2b27220 */ /* 0x080fe20000400000 */
[----:B------:R-:W-:Y:S01]  /*10330*/  FMUL R179, R179, R2 ;  /* 0x00000002b3b37220 */ /* 0x000fe20000400000 */
[----:B------:R0:W-:Y:S01]  /*10340*/  @P1 STG.E.U16 desc[UR52][R6.64+0x120], R8 ;  /* 0x0001200806001986 */ /* 0x0001e2000c101534 */
[C---:B------:R-:W-:Y:S02]  /*10350*/  ISETP.GT.AND P1, PT, R0.reuse, 0x8, P2 ;  /* 0x000000080000780c */ /* 0x040fe40001724270 */
[----:B------:R-:W-:Y:S01]  /*10360*/  ISETP.GT.AND P2, PT, R3, 0xa0, PT ;  /* 0x000000a00300780c */ /* 0x000fe20003f44270 */
[----:B------:R1:W-:Y:S01]  /*10370*/  @P3 STG.E.U16 desc[UR52][R6.64+0x122], R10 ;  /* 0x0001220a06003986 */ /* 0x0003e2000c101534 */
[----:B------:R-:W-:-:S02]  /*10380*/  ISETP.GT.AND P3, PT, R0, 0x8, P0 ;  /* 0x000000080000780c */ /* 0x000fc40000764270 */
[----:B------:R-:W-:Y:S01]  /*10390*/  ISETP.GT.AND P0, PT, R3, 0xa1, PT ;  /* 0x000000a10300780c */ /* 0x000fe20003f04270 */
[----:B------:R-:W-:Y:S01]  /*103a0*/  @P5 STG.E.U16 desc[UR52][R4.64+0x130], R236 ;  /* 0x000130ec04005986 */ /* 0x000fe2000c101534 */
[C---:B------:R-:W-:Y:S02]  /*103b0*/  ISETP.GT.AND P5, PT, R0.reuse, RZ, P2 ;  /* 0x000000ff0000720c */ /* 0x040fe400017a4270 */
[----:B0-----:R-:W-:Y:S01]  /*103c0*/  F2FP.BF16.F32.PACK_AB R8, RZ, R149 ;  /* 0x00000095ff08723e */ /* 0x001fe200000010ff */
[----:B------:R-:W-:Y:S01]  /*103d0*/  @P4 STG.E.U16 desc[UR52][R4.64+0x132], R237 ;  /* 0x000132ed04004986 */ /* 0x000fe2000c101534 */
[----:B------:R-:W-:Y:S02]  /*103e0*/  ISETP.GT.AND P4, PT, R0, RZ, P0 ;  /* 0x000000ff0000720c */ /* 0x000fe40000784270 */
[----:B-1----:R-:W-:Y:S01]  /*103f0*/  F2FP.BF16.F32.PACK_AB R10, RZ, R150 ;  /* 0x00000096ff0a723e */ /* 0x002fe200000010ff */
[-C--:B------:R-:W-:Y:S01]  /*10400*/  FMUL R180, R180, R2.reuse ;  /* 0x00000002b4b47220 */ /* 0x080fe20000400000 */
[----:B------:R-:W-:Y:S01]  /*10410*/  PRMT R11, R8, 0x7610, R11 ;  /* 0x00007610080b7816 */ /* 0x000fe2000000000b */
[-C--:B------:R-:W-:Y:S01]  /*10420*/  FMUL R181, R181, R2.reuse ;  /* 0x00000002b5b57220 */ /* 0x080fe20000400000 */
[----:B------:R-:W-:Y:S01]  /*10430*/  PRMT R12, R10, 0x7610, R12 ;  /* 0x000076100a0c7816 */ /* 0x000fe2000000000c */
[----:B------:R-:W-:Y:S01]  /*10440*/  FMUL R182, R182, R2 ;  /* 0x00000002b6b67220 */ /* 0x000fe20000400000 */
[----:B------:R-:W-:Y:S01]  /*10450*/  F2FP.BF16.F32.PACK_AB R8, RZ, R151 ;  /* 0x00000097ff08723e */ /* 0x000fe200000010ff */
[----:B------:R-:W-:Y:S01]  /*10460*/  @P1 STG.E.U16 desc[UR52][R6.64+0x130], R11 ;  /* 0x0001300b06001986 */ /* 0x000fe2000c101534 */
[----:B------:R-:W-:-:S02]  /*10470*/  F2FP.BF16.F32.PACK_AB R10, RZ, R16 ;  /* 0x00000010ff0a723e */ /* 0x000fc400000010ff */
[C---:B------:R-:W-:Y:S01]  /*10480*/  ISETP.GT.AND P1, PT, R0.reuse, 0x8, P2 ;  /* 0x000000080000780c */ /* 0x040fe20001724270 */
[----:B------:R-:W-:Y:S01]  /*10490*/  @P3 STG.E.U16 desc[UR52][R6.64+0x132], R12 ;  /* 0x0001320c06003986 */ /* 0x000fe2000c101534 */
[----:B------:R-:W-:Y:S02]  /*104a0*/  ISETP.GT.AND P2, PT, R3, 0xa8, PT ;  /* 0x000000a80300780c */ /* 0x000fe40003f44270 */
[C---:B------:R-:W-:Y:S01]  /*104b0*/  ISETP.GT.AND P3, PT, R0.reuse, 0x8, P0 ;  /* 0x000000080000780c */ /* 0x040fe20000764270 */
[----:B------:R-:W-:Y:S01]  /*104c0*/  FMUL R183, R183, R2 ;  /* 0x00000002b7b77220 */ /* 0x000fe20000400000 */
[----:B------:R-:W-:Y:S01]  /*104d0*/  ISETP.GT.AND P0, PT, R3, 0xa9, PT ;  /* 0x000000a90300780c */ /* 0x000fe20003f04270 */
[----:B------:R-:W-:Y:S01]  /*104e0*/  @P5 STG.E.U16 desc[UR52][R4.64+0x140], R8 ;  /* 0x0001400804005986 */ /* 0x000fe2000c101534 */
[----:B------:R-:W-:-:S03]  /*104f0*/  ISETP.GT.AND P5, PT, R0, RZ, P2 ;  /* 0x000000ff0000720c */ /* 0x000fc600017a4270 */
[----:B------:R-:W-:Y:S01]  /*10500*/  @P4 STG.E.U16 desc[UR52][R4.64+0x142], R10 ;  /* 0x0001420a04004986 */ /* 0x000fe2000c101534 */
[----:B------:R-:W-:Y:S02]  /*10510*/  ISETP.GT.AND P4, PT, R0, RZ, P0 ;  /* 0x000000ff0000720c */ /* 0x000fe40000784270 */
[----:B------:R-:W-:Y:S01]  /*10520*/  F2FP.BF16.F32.PACK_AB R155, RZ, R155 ;  /* 0x0000009bff9b723e */ /* 0x000fe200000010ff */
[----:B------:R-:W-:Y:S01]  /*10530*/  FMUL R184, R184, R2 ;  /* 0x00000002b8b87220 */ /* 0x000fe20000400000 */
[----:B------:R-:W-:Y:S01]  /*10540*/  F2FP.BF16.F32.PACK_AB R156, RZ, R156 ;  /* 0x0000009cff9c723e */ /* 0x000fe200000010ff */
[----:B------:R-:W-:Y:S01]  /*10550*/  FMUL R185, R185, R2 ;  /* 0x00000002b9b97220 */ /* 0x000fe20000400000 */
[----:B------:R-:W-:Y:S01]  /*10560*/  F2FP.BF16.F32.PACK_AB R157, RZ, R157 ;  /* 0x0000009dff9d723e */ /* 0x000fe200000010ff */
[----:B------:R-:W-:Y:S01]  /*10570*/  @P1 STG.E.U16 desc[UR52][R6.64+0x140], R155 ;  /* 0x0001409b06001986 */ /* 0x000fe2000c101534 */
[----:B------:R-:W-:Y:S02]  /*10580*/  F2FP.BF16.F32.PACK_AB R158, RZ, R158 ;  /* 0x0000009eff9e723e */ /* 0x000fe400000010ff */
[----:B------:R-:W-:Y:S01]  /*10590*/  ISETP.GT.AND P1, PT, R0, 0x8, P2 ;  /* 0x000000080000780c */ /* 0x000fe20001724270 */
[----:B------:R-:W-:Y:S01]  /*105a0*/  @P3 STG.E.U16 desc[UR52][R6.64+0x142], R156 ;  /* 0x0001429c06003986 */ /* 0x000fe2000c101534 */
[----:B------:R-:W-:-:S02]  /*105b0*/  ISETP.GT.AND P2, PT, R3, 0xb0, PT ;  /* 0x000000b00300780c */ /* 0x000fc40003f44270 */
[----:B------:R-:W-:Y:S01]  /*105c0*/  ISETP.GT.AND P3, PT, R0, 0x8, P0 ;  /* 0x000000080000780c */ /* 0x000fe20000764270 */
        /* <DEDUP_REMOVED lines=153> */
[----:B------:R-:W-:Y:S01]  /*10f60*/  @P5 STG.E.U16 desc[UR52][R4.64+0x1e0], R193 ;  /* 0x0001e0c104005986 */ /* 0x000fe2000c101534 */
[----:B------:R-:W-:-:S03]  /*10f70*/  ISETP.GT.AND P1, PT, R3, 0xf9, PT ;  /* 0x000000f90300780c */ /* 0x000fc60003f24270 */
[----:B------:R-:W-:Y:S01]  /*10f80*/  @P4 STG.E.U16 desc[UR52][R4.64+0x1e2], R194 ;  /* 0x0001e2c204004986 */ /* 0x000fe2000c101534 */
[C---:B------:R-:W-:Y:S02]  /*10f90*/  ISETP.GT.AND P4, PT, R0.reuse, RZ, P3 ;  /* 0x000000ff0000720c */ /* 0x040fe40001f84270 */
[----:B------:R-:W-:Y:S01]  /*10fa0*/  F2FP.BF16.F32.PACK_AB R195, RZ, R195 ;  /* 0x000000c3ffc3723e */ /* 0x000fe200000010ff */
[-C--:B------:R-:W-:Y:S01]  /*10fb0*/  FMUL R37, R37, R2.reuse ;  /* 0x0000000225257220 */ /* 0x080fe20000400000 */
[----:B------:R-:W-:Y:S01]  /*10fc0*/  ISETP.GT.AND P5, PT, R0, RZ, P1 ;  /* 0x000000ff0000720c */ /* 0x000fe20000fa4270 */
[----:B------:R-:W-:Y:S01]  /*10fd0*/  FMUL R38, R38, R2 ;  /* 0x0000000226267220 */ /* 0x000fe20000400000 */
[----:B------:R-:W-:Y:S01]  /*10fe0*/  F2FP.BF16.F32.PACK_AB R196, RZ, R196 ;  /* 0x000000c4ffc4723e */ /* 0x000fe200000010ff */
[----:B------:R-:W-:Y:S01]  /*10ff0*/  @P2 STG.E.U16 desc[UR52][R6.64+0x1e0], R195 ;  /* 0x0001e0c306002986 */ /* 0x000fe2000c101534 */
[----:B------:R-:W-:Y:S02]  /*11000*/  F2FP.BF16.F32.PACK_AB R197, RZ, R197 ;  /* 0x000000c5ffc5723e */ /* 0x000fe400000010ff */
[----:B------:R-:W-:Y:S01]  /*11010*/  ISETP.GT.AND P3, PT, R0, 0x8, P3 ;  /* 0x000000080000780c */ /* 0x000fe20001f64270 */
[-C--:B------:R-:W-:Y:S01]  /*11020*/  FMUL R39, R39, R2.reuse ;  /* 0x0000000227277220 */ /* 0x080fe20000400000 */
[----:B------:R-:W-:Y:S01]  /*11030*/  ISETP.GT.AND P2, PT, R3, 0x100, PT ;  /* 0x000001000300780c */ /* 0x000fe20003f44270 */
[-C--:B------:R-:W-:Y:S01]  /*11040*/  FMUL R40, R40, R2.reuse ;  /* 0x0000000228287220 */ /* 0x080fe20000400000 */
[----:B------:R-:W-:Y:S01]  /*11050*/  ISETP.GT.AND P1, PT, R0, 0x8, P1 ;  /* 0x000000080000780c */ /* 0x000fe20000f24270 */
[----:B--2---:R-:W-:Y:S01]  /*11060*/  FMUL R9, R9, R2 ;  /* 0x0000000209097220 */ /* 0x004fe20000400000 */
[----:B------:R-:W-:Y:S01]  /*11070*/  F2FP.BF16.F32.PACK_AB R198, RZ, R198 ;  /* 0x000000c6ffc6723e */ /* 0x000fe200000010ff */
[----:B------:R-:W-:Y:S01]  /*11080*/  @P0 STG.E.U16 desc[UR52][R6.64+0x1e2], R196 ;  /* 0x0001e2c406000986 */ /* 0x000fe2000c101534 */
[----:B------:R-:W-:-:S03]  /*11090*/  ISETP.GT.AND P0, PT, R3, 0x101, PT ;  /* 0x000001010300780c */ /* 0x000fc60003f04270 */
[----:B------:R-:W-:Y:S01]  /*110a0*/  @P4 STG.E.U16 desc[UR52][R4.64+0x1f0], R197 ;  /* 0x0001f0c504004986 */ /* 0x000fe2000c101534 */
[C---:B------:R-:W-:Y:S02]  /*110b0*/  ISETP.GT.AND P4, PT, R0.reuse, RZ, P2 ;  /* 0x000000ff0000720c */ /* 0x040fe40001784270 */
[----:B------:R-:W-:Y:S01]  /*110c0*/  F2FP.BF16.F32.PACK_AB R9, RZ, R9 ;  /* 0x00000009ff09723e */ /* 0x000fe200000010ff */
[----:B------:R-:W-:Y:S01]  /*110d0*/  @P5 STG.E.U16 desc[UR52][R4.64+0x1f2], R198 ;  /* 0x0001f2c604005986 */ /* 0x000fe2000c101534 */
[----:B------:R-:W-:Y:S02]  /*110e0*/  F2FP.BF16.F32.PACK_AB R199, RZ, R199 ;  /* 0x000000c7ffc7723e */ /* 0x000fe400000010ff */
[C---:B------:R-:W-:Y:S01]  /*110f0*/  ISETP.GT.AND P5, PT, R0.reuse, RZ, P0 ;  /* 0x000000ff0000720c */ /* 0x040fe200007a4270 */
[----:B------:R-:W-:Y:S01]  /*11100*/  @P3 STG.E.U16 desc[UR52][R6.64+0x1f0], R9 ;  /* 0x0001f00906003986 */ /* 0x000fe2000c101534 */
[----:B------:R-:W-:Y:S02]  /*11110*/  F2FP.BF16.F32.PACK_AB R24, RZ, R24 ;  /* 0x00000018ff18723e */ /* 0x000fe400000010ff */
[----:B------:R-:W-:Y:S01]  /*11120*/  ISETP.GT.AND P2, PT, R0, 0x8, P2 ;  /* 0x000000080000780c */ /* 0x000fe20001744270 */
[----:B------:R-:W-:Y:S01]  /*11130*/  @P1 STG.E.U16 desc[UR52][R6.64+0x1f2], R199 ;  /* 0x0001f2c706001986 */ /* 0x000fe2000c101534 */
[----:B------:R-:W-:-:S02]  /*11140*/  ISETP.GT.AND P1, PT, R3, 0x108, PT ;  /* 0x000001080300780c */ /* 0x000fc40003f24270 */
[----:B------:R-:W-:Y:S01]  /*11150*/  F2FP.BF16.F32.PACK_AB R25, RZ, R25 ;  /* 0x00000019ff19723e */ /* 0x000fe200000010ff */
[----:B------:R-:W-:Y:S01]  /*11160*/  @P4 STG.E.U16 desc[UR52][R4.64+0x200], R24 ;  /* 0x0002001804004986 */ /* 0x000fe2000c101534 */
[C---:B------:R-:W-:Y:S02]  /*11170*/  ISETP.GT.AND P3, PT, R0.reuse, 0x8, P0 ;  /* 0x000000080000780c */ /* 0x040fe40000764270 */
[----:B------:R-:W-:Y:S01]  /*11180*/  ISETP.GT.AND P0, PT, R3, 0x109, PT ;  /* 0x000001090300780c */ /* 0x000fe20003f04270 */
[----:B------:R-:W-:Y:S01]  /*11190*/  FMUL R41, R41, R2 ;  /* 0x0000000229297220 */ /* 0x000fe20000400000 */
[C---:B------:R-:W-:Y:S01]  /*111a0*/  ISETP.GT.AND P4, PT, R0.reuse, RZ, P1 ;  /* 0x000000ff0000720c */ /* 0x040fe20000f84270 */
[----:B------:R-:W-:Y:S01]  /*111b0*/  @P5 STG.E.U16 desc[UR52][R4.64+0x202], R25 ;  /* 0x0002021904005986 */ /* 0x000fe2000c101534 */
[----:B------:R-:W-:Y:S02]  /*111c0*/  F2FP.BF16.F32.PACK_AB R26, RZ, R26 ;  /* 0x0000001aff1a723e */ /* 0x000fe400000010ff */
[----:B------:R-:W-:Y:S01]  /*111d0*/  ISETP.GT.AND P5, PT, R0, RZ, P0 ;  /* 0x000000ff0000720c */ /* 0x000fe200007a4270 */
[----:B------:R-:W-:Y:S01]  /*111e0*/  FMUL R42, R42, R2 ;  /* 0x000000022a2a7220 */ /* 0x000fe20000400000 */
[----:B------:R-:W-:Y:S01]  /*111f0*/  F2FP.BF16.F32.PACK_AB R27, RZ, R27 ;  /* 0x0000001bff1b723e */ /* 0x000fe200000010ff */
[----:B------:R-:W-:Y:S01]  /*11200*/  @P2 STG.E.U16 desc[UR52][R6.64+0x200], R26 ;  /* 0x0002001a06002986 */ /* 0x000fe2000c101534 */
[----:B------:R-:W-:-:S02]  /*11210*/  F2FP.BF16.F32.PACK_AB R28, RZ, R28 ;  /* 0x0000001cff1c723e */ /* 0x000fc400000010ff */
[C---:B------:R-:W-:Y:S01]  /*11220*/  ISETP.GT.AND P2, PT, R0.reuse, 0x8, P1 ;  /* 0x000000080000780c */ /* 0x040fe20000f44270 */
[----:B------:R-:W-:Y:S01]  /*11230*/  FMUL R43, R43, R2 ;  /* 0x000000022b2b7220 */ /* 0x000fe20000400000 */
[C---:B------:R-:W-:Y:S01]  /*11240*/  ISETP.GT.AND P1, PT, R3.reuse, 0x110, PT ;  /* 0x000001100300780c */ /* 0x040fe20003f24270 */
[----:B------:R-:W-:Y:S01]  /*11250*/  @P3 STG.E.U16 desc[UR52][R6.64+0x202], R27 ;  /* 0x0002021b06003986 */ /* 0x000fe2000c101534 */
[----:B------:R-:W-:Y:S02]  /*11260*/  F2FP.BF16.F32.PACK_AB R29, RZ, R29 ;  /* 0x0000001dff1d723e */ /* 0x000fe400000010ff */
[C---:B------:R-:W-:Y:S01]  /*11270*/  ISETP.GT.AND P3, PT, R0.reuse, 0x8, P0 ;  /* 0x000000080000780c */ /* 0x040fe20000764270 */
[----:B------:R-:W-:Y:S01]  /*11280*/  @P4 STG.E.U16 desc[UR52][R4.64+0x210], R28 ;  /* 0x0002101c04004986 */ /* 0x000fe2000c101534 */
[----:B------:R-:W-:Y:S02]  /*11290*/  ISETP.GT.AND P0, PT, R3, 0x111, PT ;  /* 0x000001110300780c */ /* 0x000fe40003f04270 */
[----:B------:R-:W-:Y:S01]  /*112a0*/  ISETP.GT.AND P4, PT, R0, RZ, P1 ;  /* 0x000000ff0000720c */ /* 0x000fe20000f84270 */
[----:B------:R-:W-:Y:S01]  /*112b0*/  @P5 STG.E.U16 desc[UR52][R4.64+0x212], R29 ;  /* 0x0002121d04005986 */ /* 0x000fe2000c101534 */
[----:B------:R-:W-:-:S02]  /*112c0*/  F2FP.BF16.F32.PACK_AB R30, RZ, R30 ;  /* 0x0000001eff1e723e */ /* 0x000fc400000010ff */
[----:B------:R-:W-:Y:S01]  /*112d0*/  ISETP.GT.AND P5, PT, R0, RZ, P0 ;  /* 0x000000ff0000720c */ /* 0x000fe200007a4270 */
[----:B------:R-:W-:Y:S01]  /*112e0*/  FMUL R44, R44, R2 ;  /* 0x000000022c2c7220 */ /* 0x000fe20000400000 */
[----:B------:R-:W-:Y:S01]  /*112f0*/  F2FP.BF16.F32.PACK_AB R31, RZ, R31 ;  /* 0x0000001fff1f723e */ /* 0x000fe200000010ff */
[----:B------:R-:W-:Y:S01]  /*11300*/  @P2 STG.E.U16 desc[UR52][R6.64+0x210], R30 ;  /* 0x0002101e06002986 */ /* 0x000fe2000c101534 */
[----:B------:R-:W-:Y:S02]  /*11310*/  F2FP.BF16.F32.PACK_AB R32, RZ, R32 ;  /* 0x00000020ff20723e */ /* 0x000fe400000010ff */
[----:B------:R-:W-:Y:S01]  /*11320*/  ISETP.GT.AND P2, PT, R0, 0x8, P1 ;  /* 0x000000080000780c */ /* 0x000fe20000f44270 */
[----:B------:R-:W-:Y:S01]  /*11330*/  FMUL R45, R45, R2 ;  /* 0x000000022d2d7220 */ /* 0x000fe20000400000 */
[----:B------:R-:W-:Y:S01]  /*11340*/  ISETP.GT.AND P1, PT, R3, 0x118, PT ;  /* 0x000001180300780c */ /* 0x000fe20003f24270 */
[----:B------:R-:W-:Y:S01]  /*11350*/  @P3 STG.E.U16 desc[UR52][R6.64+0x212], R31 ;  /* 0x0002121f06003986 */ /* 0x000fe2000c101534 */
[----:B------:R-:W-:-:S02]  /*11360*/  F2FP.BF16.F32.PACK_AB R33, RZ, R33 ;  /* 0x00000021ff21723e */ /* 0x000fc400000010ff */
[C---:B------:R-:W-:Y:S01]  /*11370*/  ISETP.GT.AND P3, PT, R0.reuse, 0x8, P0 ;  /* 0x000000080000780c */ /* 0x040fe20000764270 */
[----:B------:R-:W-:Y:S01]  /*11380*/  @P4 STG.E.U16 desc[UR52][R4.64+0x220], R32 ;  /* 0x0002202004004986 */ /* 0x000fe2000c101534 */
[----:B------:R-:W-:Y:S02]  /*11390*/  ISETP.GT.AND P0, PT, R3, 0x119, PT ;  /* 0x000001190300780c */ /* 0x000fe40003f04270 */
        /* <DEDUP_REMOVED lines=82> */
[----:B------:R-:W-:Y:S01]  /*118c0*/  F2FP.BF16.F32.PACK_AB R54, RZ, R54 ;  /* 0x00000036ff36723e */ /* 0x000fe200000010ff */
[-C--:B------:R-:W-:Y:S01]  /*118d0*/  FMUL R56, R56, R2.reuse ;  /* 0x0000000238387220 */ /* 0x080fe20000400000 */
[----:B------:R-:W-:Y:S01]  /*118e0*/  ISETP.GT.AND P5, PT, R0, RZ, P0 ;  /* 0x000000ff0000720c */ /* 0x000fe200007a4270 */
[----:B------:R-:W-:Y:S01]  /*118f0*/  FMUL R57, R57, R2 ;  /* 0x0000000239397220 */ /* 0x000fe20000400000 */
[----:B------:R-:W-:Y:S01]  /*11900*/  F2FP.BF16.F32.PACK_AB R55, RZ, R55 ;  /* 0x00000037ff37723e */ /* 0x000fe200000010ff */
[----:B------:R-:W-:Y:S01]  /*11910*/  @P2 STG.E.U16 desc[UR52][R6.64+0x270], R54 ;  /* 0x0002703606002986 */ /* 0x000fe2000c101534 */
[----:B------:R-:W-:-:S02]  /*11920*/  F2FP.BF16.F32.PACK_AB R56, RZ, R56 ;  /* 0x00000038ff38723e */ /* 0x000fc400000010ff */
[----:B------:R-:W-:Y:S01]  /*11930*/  ISETP.GT.AND P2, PT, R0, 0x8, P1 ;  /* 0x000000080000780c */ /* 0x000fe20000f44270 */
[-C--:B------:R-:W-:Y:S01]  /*11940*/  FMUL R58, R58, R2.reuse ;  /* 0x000000023a3a7220 */ /* 0x080fe20000400000 */
[C---:B------:R-:W-:Y:S01]  /*11950*/  ISETP.GT.AND P1, PT, R3.reuse, 0x148, PT ;  /* 0x000001480300780c */ /* 0x040fe20003f24270 */
[----:B------:R-:W-:Y:S01]  /*11960*/  @P3 STG.E.U16 desc[UR52][R6.64+0x272], R55 ;  /* 0x0002723706003986 */ /* 0x000fe2000c101534 */
[----:B------:R-:W-:Y:S02]  /*11970*/  F2FP.BF16.F32.PACK_AB R57, RZ, R57 ;  /* 0x00000039ff39723e */ /* 0x000fe400000010ff */
[C---:B------:R-:W-:Y:S01]  /*11980*/  ISETP.GT.AND P3, PT, R0.reuse, 0x8, P0 ;  /* 0x000000080000780c */ /* 0x040fe20000764270 */
[----:B------:R-:W-:Y:S01]  /*11990*/  @P4 STG.E.U16 desc[UR52][R4.64+0x280], R56 ;  /* 0x0002803804004986 */ /* 0x000fe2000c101534 */
[----:B------:R-:W-:Y:S02]  /*119a0*/  ISETP.GT.AND P0, PT, R3, 0x149, PT ;  /* 0x000001490300780c */ /* 0x000fe40003f04270 */
[----:B------:R-:W-:Y:S01]  /*119b0*/  ISETP.GT.AND P4, PT, R0, RZ, P1 ;  /* 0x000000ff0000720c */ /* 0x000fe20000f84270 */
[----:B------:R-:W-:Y:S01]  /*119c0*/  FMUL R59, R59, R2 ;  /* 0x000000023b3b7220 */ /* 0x000fe20000400000 */
        /* <DEDUP_REMOVED lines=27> */
[----:B------:R-:W-:Y:S01]  /*11b80*/  FMUL R66, R66, R2 ;  /* 0x0000000242427220 */ /* 0x000fe20000400000 */
[C---:B------:R-:W-:Y:S01]  /*11b90*/  ISETP.GT.AND P1, PT, R3.reuse, 0x158, PT ;  /* 0x000001580300780c */ /* 0x040fe20003f24270 */
[----:B------:R-:W-:Y:S01]  /*11ba0*/  @P3 STG.E.U16 desc[UR52][R6.64+0x292], R63 ;  /* 0x0002923f06003986 */ /* 0x000fe2000c101534 */
[----:B------:R-:W-:Y:S02]  /*11bb0*/  F2FP.BF16.F32.PACK_AB R65, RZ, R65 ;  /* 0x00000041ff41723e */ /* 0x000fe400000010ff */
[----:B------:R-:W-:Y:S01]  /*11bc0*/  ISETP.GT.AND P3, PT, R0, 0x8, P0 ;  /* 0x000000080000780c */ /* 0x000fe20000764270 */
[----:B------:R-:W2:Y:S01]  /*11bd0*/  LDL.LU R146, [R1+0x230] ;  /* 0x0002300001927983 */ /* 0x000ea20000300800 */
[----:B------:R-:W-:-:S03]  /*11be0*/  ISETP.GT.AND P0, PT, R3, 0x159, PT ;  /* 0x000001590300780c */ /* 0x000fc60003f04270 */
[----:B------:R-:W-:Y:S01]  /*11bf0*/  @P4 STG.E.U16 desc[UR52][R4.64+0x2a0], R64 ;  /* 0x0002a04004004986 */ /* 0x000fe2000c101534 */
[----:B------:R-:W-:Y:S01]  /*11c00*/  ISETP.GT.AND P4, PT, R0, RZ, P1 ;  /* 0x000000ff0000720c */ /* 0x000fe20000f84270 */
[----:B------:R-:W-:Y:S02]  /*11c10*/  FMUL R67, R67, R2 ;  /* 0x0000000243437220 */ /* 0x000fe40000400000 */
[----:B------:R-:W4:Y:S01]  /*11c20*/  LDL.LU R147, [R1+0x22c] ;  /* 0x00022c0001937983 */ /* 0x000f220000300800 */
[----:B------:R-:W-:Y:S01]  /*11c30*/  F2FP.BF16.F32.PACK_AB R66, RZ, R66 ;  /* 0x00000042ff42723e */ /* 0x000fe200000010ff */
[-C--:B------:R-:W-:Y:S02]  /*11c40*/  FMUL R68, R68, R2.reuse ;  /* 0x0000000244447220 */ /* 0x080fe40000400000 */
[----:B------:R-:W4:Y:S04]  /*11c50*/  LDL.LU R148, [R1+0x228] ;  /* 0x0002280001947983 */ /* 0x000f280000300800 */
[----:B------:R-:W4:Y:S04]  /*11c60*/  LDL.LU R149, [R1+0x224] ;  /* 0x0002240001957983 */ /* 0x000f280000300800 */
[----:B------:R-:W-:Y:S01]  /*11c70*/  @P5 STG.E.U16 desc[UR52][R4.64+0x2a2], R65 ;  /* 0x0002a24104005986 */ /* 0x000fe2000c101534 */
[----:B------:R-:W-:Y:S01]  /*11c80*/  ISETP.GT.AND P5, PT, R0, RZ, P0 ;  /* 0x000000ff0000720c */ /* 0x000fe200007a4270 */
[----:B------:R-:W-:Y:S01]  /*11c90*/  FMUL R69, R69, R2 ;  /* 0x0000000245457220 */ /* 0x000fe20000400000 */
[----:B------:R-:W-:Y:S01]  /*11ca0*/  F2FP.BF16.F32.PACK_AB R67, RZ, R67 ;  /* 0x00000043ff43723e */ /* 0x000fe200000010ff */
[----:B------:R-:W4:Y:S01]  /*11cb0*/  LDL.LU R150, [R1+0x220] ;  /* 0x0002200001967983 */ /* 0x000f220000300800 */
[----:B------:R-:W-:-:S03]  /*11cc0*/  F2FP.BF16.F32.PACK_AB R68, RZ, R68 ;  /* 0x00000044ff44723e */ /* 0x000fc600000010ff */
[----:B------:R-:W-:Y:S01]  /*11cd0*/  @P2 STG.E.U16 desc[UR52][R6.64+0x2a0], R66 ;  /* 0x0002a04206002986 */ /* 0x000fe2000c101534 */
[----:B------:R-:W-:Y:S02]  /*11ce0*/  ISETP.GT.AND P2, PT, R0, 0x8, P1 ;  /* 0x000000080000780c */ /* 0x000fe40000f44270 */
[C---:B------:R-:W-:Y:S01]  /*11cf0*/  ISETP.GT.AND P1, PT, R3.reuse, 0x160, PT ;  /* 0x000001600300780c */ /* 0x040fe20003f24270 */
[----:B------:R-:W4:Y:S01]  /*11d00*/  LDL.LU R151, [R1+0x21c] ;  /* 0x00021c0001977983 */ /* 0x000f220000300800 */
[----:B------:R-:W-:Y:S01]  /*11d10*/  F2FP.BF16.F32.PACK_AB R69, RZ, R69 ;  /* 0x00000045ff45723e */ /* 0x000fe200000010ff */
[-C--:B------:R-:W-:Y:S02]  /*11d20*/  FMUL R70, R70, R2.reuse ;  /* 0x0000000246467220 */ /* 0x080fe40000400000 */
[----:B------:R-:W-:Y:S01]  /*11d30*/  @P3 STG.E.U16 desc[UR52][R6.64+0x2a2], R67 ;  /* 0x0002a24306003986 */ /* 0x000fe2000c101534 */
[C---:B------:R-:W-:Y:S02]  /*11d40*/  ISETP.GT.AND P3, PT, R0.reuse, 0x8, P0 ;  /* 0x000000080000780c */ /* 0x040fe40000764270 */
[----:B------:R-:W-:Y:S01]  /*11d50*/  ISETP.GT.AND P0, PT, R3, 0x161, PT ;  /* 0x000001610300780c */ /* 0x000fe20003f04270 */
[----:B------:R-:W-:Y:S01]  /*11d60*/  @P4 STG.E.U16 desc[UR52][R4.64+0x2b0], R68 ;  /* 0x0002b04404004986 */ /* 0x000fe2000c101534 */
[----:B------:R-:W-:Y:S01]  /*11d70*/  ISETP.GT.AND P4, PT, R0, RZ, P1 ;  /* 0x000000ff0000720c */ /* 0x000fe20000f84270 */
[----:B------:R-:W-:Y:S01]  /*11d80*/  FMUL R71, R71, R2 ;  /* 0x0000000247477220 */ /* 0x000fe20000400000 */
[----:B------:R-:W-:Y:S01]  /*11d90*/  F2FP.BF16.F32.PACK_AB R70, RZ, R70 ;  /* 0x00000046ff46723e */ /* 0x000fe200000010ff */
[----:B------:R-:W-:Y:S01]  /*11da0*/  @P5 STG.E.U16 desc[UR52][R4.64+0x2b2], R69 ;  /* 0x0002b24504005986 */ /* 0x000fe2000c101534 */
        /* <DEDUP_REMOVED lines=33> */
[----:B------:R0:W5:Y:S01]  /*11fc0*/  LDL.LU R16, [R1+0x218] ;  /* 0x0002180001107983 */ /* 0x0001620000300800 */
[----:B------:R-:W-:Y:S01]  /*11fd0*/  FMUL R79, R79, R2 ;  /* 0x000000024f4f7220 */ /* 0x000fe20000400000 */
[----:B------:R-:W-:Y:S01]  /*11fe0*/  F2FP.BF16.F32.PACK_AB R78, RZ, R78 ;  /* 0x0000004eff4e723e */ /* 0x000fe200000010ff */
[-C--:B------:R-:W-:Y:S01]  /*11ff0*/  FMUL R80, R80, R2.reuse ;  /* 0x0000000250507220 */ /* 0x080fe20000400000 */
[----:B------:R-:W-:Y:S01]  /*12000*/  @P5 STG.E.U16 desc[UR52][R4.64+0x2d2], R77 ;  /* 0x0002d24d04005986 */ /* 0x000fe2000c101534 */
[----:B------:R-:W-:Y:S01]  /*12010*/  ISETP.GT.AND P5, PT, R0, RZ, P0 ;  /* 0x000000ff0000720c */ /* 0x000fe200007a4270 */
[----:B------:R-:W-:Y:S01]  /*12020*/  FMUL R81, R81, R2 ;  /* 0x0000000251517220 */ /* 0x000fe20000400000 */
[----:B------:R-:W-:Y:S01]  /*12030*/  F2FP.BF16.F32.PACK_AB R79, RZ, R79 ;  /* 0x0000004fff4f723e */ /* 0x000fe200000010ff */
[----:B------:R-:W-:Y:S01]  /*12040*/  @P2 STG.E.U16 desc[UR52][R6.64+0x2d0], R78 ;  /* 0x0002d04e06002986 */ /* 0x000fe2000c101534 */
[----:B------:R-:W-:-:S02]  /*12050*/  F2FP.BF16.F32.PACK_AB R80, RZ, R80 ;  /* 0x00000050ff50723e */ /* 0x000fc400000010ff */
[----:B------:R-:W-:Y:S02]  /*12060*/  ISETP.GT.AND P2, PT, R0, 0x8, P1 ;  /* 0x000000080000780c */ /* 0x000fe40000f44270 */
[C---:B------:R-:W-:Y:S01]  /*12070*/  ISETP.GT.AND P1, PT, R3.reuse, 0x178, PT ;  /* 0x000001780300780c */ /* 0x040fe20003f24270 */
[----:B------:R-:W-:Y:S01]  /*12080*/  @P3 STG.E.U16 desc[UR52][R6.64+0x2d2], R79 ;  /* 0x0002d24f06003986 */ /* 0x000fe2000c101534 */
[----:B------:R-:W-:Y:S01]  /*12090*/  F2FP.BF16.F32.PACK_AB R81, RZ, R81 ;  /* 0x00000051ff51723e */ /* 0x000fe200000010ff */
[-C--:B------:R-:W-:Y:S01]  /*120a0*/  FMUL R82, R82, R2.reuse ;  /* 0x0000000252527220 */ /* 0x080fe20000400000 */
        /* <DEDUP_REMOVED lines=229> */
[C---:B------:R-:W-:Y:S02]  /*12f00*/  ISETP.GT.AND P2, PT, R0.reuse, 0x8, P1 ;  /* 0x000000080000780c */ /* 0x040fe40000f44270 */
[C---:B------:R-:W-:Y:S01]  /*12f10*/  ISETP.GT.AND P1, PT, R3.reuse, 0x1e0, PT ;  /* 0x000001e00300780c */ /* 0x040fe20003f24270 */
[----:B------:R-:W-:Y:S01]  /*12f20*/  @P3 STG.E.U16 desc[UR52][R6.64+0x3a2], R131 ;  /* 0x0003a28306003986 */ /* 0x000fe2000c101534 */
[----:B------:R-:W-:Y:S02]  /*12f30*/  F2FP.BF16.F32.PACK_AB R133, RZ, R133 ;  /* 0x00000085ff85723e */ /* 0x000fe400000010ff */
[----:B------:R-:W-:Y:S01]  /*12f40*/  ISETP.GT.AND P3, PT, R0, 0x8, P0 ;  /* 0x000000080000780c */ /* 0x000fe20000764270 */
[----:B------:R-:W-:Y:S01]  /*12f50*/  @P4 STG.E.U16 desc[UR52][R4.64+0x3b0], R132 ;  /* 0x0003b08404004986 */ /* 0x000fe2000c101534 */
[----:B------:R-:W-:Y:S01]  /*12f60*/  ISETP.GT.AND P0, PT, R3, 0x1e1, PT ;  /* 0x000001e10300780c */ /* 0x000fe20003f04270 */
[-C--:B------:R-:W-:Y:S01]  /*12f70*/  FMUL R134, R134, R2.reuse ;  /* 0x0000000286867220 */ /* 0x080fe20000400000 */
[----:B------:R-:W-:Y:S01]  /*12f80*/  ISETP.GT.AND P4, PT, R0, RZ, P1 ;  /* 0x000000ff0000720c */ /* 0x000fe20000f84270 */
[-C--:B------:R-:W-:Y:S01]  /*12f90*/  FMUL R135, R135, R2.reuse ;  /* 0x0000000287877220 */ /* 0x080fe20000400000 */
[----:B------:R-:W-:Y:S01]  /*12fa0*/  @P5 STG.E.U16 desc[UR52][R4.64+0x3b2], R133 ;  /* 0x0003b28504005986 */ /* 0x000fe2000c101534 */
[-C--:B------:R-:W-:Y:S01]  /*12fb0*/  FMUL R136, R136, R2.reuse ;  /* 0x0000000288887220 */ /* 0x080fe20000400000 */
[----:B------:R-:W-:Y:S01]  /*12fc0*/  ISETP.GT.AND P5, PT, R0, RZ, P0 ;  /* 0x000000ff0000720c */ /* 0x000fe200007a4270 */
[----:B------:R-:W-:Y:S01]  /*12fd0*/  FMUL R137, R137, R2 ;  /* 0x0000000289897220 */ /* 0x000fe20000400000 */
[----:B------:R-:W-:-:S02]  /*12fe0*/  F2FP.BF16.F32.PACK_AB R134, RZ, R134 ;  /* 0x00000086ff86723e */ /* 0x000fc400000010ff */
[----:B------:R-:W-:Y:S02]  /*12ff0*/  F2FP.BF16.F32.PACK_AB R135, RZ, R135 ;  /* 0x00000087ff87723e */ /* 0x000fe400000010ff */
[----:B------:R-:W-:Y:S01]  /*13000*/  F2FP.BF16.F32.PACK_AB R136, RZ, R136 ;  /* 0x00000088ff88723e */ /* 0x000fe200000010ff */
[----:B------:R-:W-:Y:S01]  /*13010*/  @P2 STG.E.U16 desc[UR52][R6.64+0x3b0], R134 ;  /* 0x0003b08606002986 */ /* 0x000fe2000c101534 */
[----:B------:R-:W-:-:S03]  /*13020*/  F2FP.BF16.F32.PACK_AB R137, RZ, R137 ;  /* 0x00000089ff89723e */ /* 0x000fc600000010ff */
[----:B------:R-:W-:Y:S01]  /*13030*/  @P3 STG.E.U16 desc[UR52][R6.64+0x3b2], R135 ;  /* 0x0003b28706003986 */ /* 0x000fe2000c101534 */
[----:B------:R-:W-:-:S03]  /*13040*/  ISETP.GT.AND P1, PT, R0, 0x8, P1 ;  /* 0x000000080000780c */ /* 0x000fc60000f24270 */
[----:B------:R-:W-:Y:S01]  /*13050*/  @P4 STG.E.U16 desc[UR52][R4.64+0x3c0], R136 ;  /* 0x0003c08804004986 */ /* 0x000fe2000c101534 */
[----:B------:R-:W-:Y:S02]  /*13060*/  ISETP.GT.AND P4, PT, R3, 0x1e8, PT ;  /* 0x000001e80300780c */ /* 0x000fe40003f84270 */
[C---:B------:R-:W-:Y:S01]  /*13070*/  ISETP.GT.AND P2, PT, R0.reuse, 0x8, P0 ;  /* 0x000000080000780c */ /* 0x040fe20000744270 */
[----:B------:R-:W-:Y:S01]  /*13080*/  @P5 STG.E.U16 desc[UR52][R4.64+0x3c2], R137 ;  /* 0x0003c28904005986 */ /* 0x000fe2000c101534 */
[----:B------:R-:W-:Y:S01]  /*13090*/  ISETP.GT.AND P5, PT, R0, RZ, P4 ;  /* 0x000000ff0000720c */ /* 0x000fe200027a4270 */
[-C--:B------:R-:W-:Y:S01]  /*130a0*/  FMUL R138, R138, R2.reuse ;  /* 0x000000028a8a7220 */ /* 0x080fe20000400000 */
[-C--:B------:R-:W-:Y:S01]  /*130b0*/  FMUL R139, R139, R2.reuse ;  /* 0x000000028b8b7220 */ /* 0x080fe20000400000 */
[----:B------:R-:W-:Y:S01]  /*130c0*/  FMUL R140, R140, R2 ;  /* 0x000000028c8c7220 */ /* 0x000fe20000400000 */
[----:B------:R-:W-:Y:S02]  /*130d0*/  ISETP.GT.AND P0, PT, R3, 0x1e9, PT ;  /* 0x000001e90300780c */ /* 0x000fe40003f04270 */
[----:B------:R-:W-:-:S02]  /*130e0*/  F2FP.BF16.F32.PACK_AB R138, RZ, R138 ;  /* 0x0000008aff8a723e */ /* 0x000fc400000010ff */
[----:B------:R-:W-:Y:S02]  /*130f0*/  F2FP.BF16.F32.PACK_AB R139, RZ, R139 ;  /* 0x0000008bff8b723e */ /* 0x000fe400000010ff */
[----:B------:R-:W-:Y:S02]  /*13100*/  F2FP.BF16.F32.PACK_AB R140, RZ, R140 ;  /* 0x0000008cff8c723e */ /* 0x000fe400000010ff */
[C---:B------:R-:W-:Y:S01]  /*13110*/  ISETP.GT.AND P3, PT, R0.reuse, RZ, P0 ;  /* 0x000000ff0000720c */ /* 0x040fe20000764270 */
[----:B------:R-:W-:Y:S01]  /*13120*/  @P1 STG.E.U16 desc[UR52][R6.64+0x3c0], R138 ;  /* 0x0003c08a06001986 */ /* 0x000fe2000c101534 */
[-C--:B------:R-:W-:Y:S01]  /*13130*/  FMUL R141, R141, R2.reuse ;  /* 0x000000028d8d7220 */ /* 0x080fe20000400000 */
[----:B------:R-:W-:Y:S02]  /*13140*/  ISETP.GT.AND P4, PT, R0, 0x8, P4 ;  /* 0x000000080000780c */ /* 0x000fe40002784270 */
[----:B------:R-:W-:Y:S01]  /*13150*/  @P2 STG.E.U16 desc[UR52][R6.64+0x3c2], R139 ;  /* 0x0003c28b06002986 */ /* 0x000fe2000c101534 */
[----:B------:R-:W-:-:S03]  /*13160*/  FMUL R142, R142, R2 ;  /* 0x000000028e8e7220 */ /* 0x000fc60000400000 */
[----:B------:R-:W-:Y:S01]  /*13170*/  @P5 STG.E.U16 desc[UR52][R4.64+0x3d0], R140 ;  /* 0x0003d08c04005986 */ /* 0x000fe2000c101534 */
[C---:B------:R-:W-:Y:S01]  /*13180*/  ISETP.GT.AND P5, PT, R0.reuse, 0x8, P0 ;  /* 0x000000080000780c */ /* 0x040fe200007a4270 */
[----:B------:R-:W-:Y:S01]  /*13190*/  FMUL R143, R143, R2 ;  /* 0x000000028f8f7220 */ /* 0x000fe20000400000 */
[----:B------:R-:W-:Y:S02]  /*131a0*/  F2FP.BF16.F32.PACK_AB R141, RZ, R141 ;  /* 0x0000008dff8d723e */ /* 0x000fe400000010ff */
[----:B------:R-:W-:Y:S02]  /*131b0*/  F2FP.BF16.F32.PACK_AB R142, RZ, R142 ;  /* 0x0000008eff8e723e */ /* 0x000fe400000010ff */
[----:B------:R-:W-:Y:S01]  /*131c0*/  F2FP.BF16.F32.PACK_AB R143, RZ, R143 ;  /* 0x0000008fff8f723e */ /* 0x000fe200000010ff */
[----:B------:R-:W-:Y:S01]  /*131d0*/  @P3 STG.E.U16 desc[UR52][R4.64+0x3d2], R141 ;  /* 0x0003d28d04003986 */ /* 0x000fe2000c101534 */
[C---:B------:R-:W-:Y:S02]  /*131e0*/  ISETP.GT.AND P3, PT, R3.reuse, 0x1f0, PT ;  /* 0x000001f00300780c */ /* 0x040fe40003f64270 */
[----:B------:R-:W-:Y:S01]  /*131f0*/  ISETP.GT.AND P0, PT, R3, 0x1f1, PT ;  /* 0x000001f10300780c */ /* 0x000fe20003f04270 */
[----:B------:R-:W-:Y:S01]  /*13200*/  @P4 STG.E.U16 desc[UR52][R6.64+0x3d0], R142 ;  /* 0x0003d08e06004986 */ /* 0x000fe2000c101534 */
[----:B------:R-:W-:-:S03]  /*13210*/  ISETP.GT.AND P4, PT, R0, RZ, P3 ;  /* 0x000000ff0000720c */ /* 0x000fc60001f84270 */
[----:B------:R-:W-:Y:S01]  /*13220*/  @P5 STG.E.U16 desc[UR52][R6.64+0x3d2], R143 ;  /* 0x0003d28f06005986 */ /* 0x000fe2000c101534 */
[----:B------:R-:W-:Y:S01]  /*13230*/  ISETP.GT.AND P5, PT, R0, RZ, P0 ;  /* 0x000000ff0000720c */ /* 0x000fe200007a4270 */
[-C--:B------:R-:W-:Y:S01]  /*13240*/  FMUL R144, R144, R2.reuse ;  /* 0x0000000290907220 */ /* 0x080fe20000400000 */
[----:B---3--:R-:W-:Y:S01]  /*13250*/  FMUL R145, R145, R2 ;  /* 0x0000000291917220 */ /* 0x008fe20000400000 */
[----:B------:R-:W-:-:S03]  /*13260*/  ISETP.GT.AND P2, PT, R3, 0x1f8, PT ;  /* 0x000001f80300780c */ /* 0x000fc60003f44270 */
[----:B------:R-:W-:Y:S02]  /*13270*/  F2FP.BF16.F32.PACK_AB R144, RZ, R144 ;  /* 0x00000090ff90723e */ /* 0x000fe400000010ff */
[----:B------:R-:W-:Y:S02]  /*13280*/  F2FP.BF16.F32.PACK_AB R145, RZ, R145 ;  /* 0x00000091ff91723e */ /* 0x000fe400000010ff */
[----:B------:R-:W-:Y:S01]  /*13290*/  ISETP.GT.AND P1, PT, R3, 0x1f9, PT ;  /* 0x000001f90300780c */ /* 0x000fe20003f24270 */
[----:B------:R-:W-:Y:S01]  /*132a0*/  @P4 STG.E.U16 desc[UR52][R4.64+0x3e0], R144 ;  /* 0x0003e09004004986 */ /* 0x000fe2000c101534 */
[C---:B------:R-:W-:Y:S02]  /*132b0*/  ISETP.GT.AND P3, PT, R0.reuse, 0x8, P3 ;  /* 0x000000080000780c */ /* 0x040fe40001f64270 */
[C---:B------:R-:W-:Y:S01]  /*132c0*/  ISETP.GT.AND P0, PT, R0.reuse, 0x8, P0 ;  /* 0x000000080000780c */ /* 0x040fe20000704270 */
[----:B------:R-:W-:Y:S01]  /*132d0*/  @P5 STG.E.U16 desc[UR52][R4.64+0x3e2], R145 ;  /* 0x0003e29104005986 */ /* 0x000fe2000c101534 */
[----:B------:R-:W-:Y:S01]  /*132e0*/  ISETP.GT.AND P5, PT, R0, RZ, P2 ;  /* 0x000000ff0000720c */ /* 0x000fe200017a4270 */
[-C--:B--2---:R-:W-:Y:S01]  /*132f0*/  FMUL R146, R146, R2.reuse ;  /* 0x0000000292927220 */ /* 0x084fe20000400000 */
[C---:B------:R-:W-:Y:S01]  /*13300*/  ISETP.GT.AND P4, PT, R0.reuse, RZ, P1 ;  /* 0x000000ff0000720c */ /* 0x040fe20000f84270 */
[-C--:B----4-:R-:W-:Y:S01]  /*13310*/  FMUL R147, R147, R2.reuse ;  /* 0x0000000293937220 */ /* 0x090fe20000400000 */
[----:B------:R-:W-:Y:S01]  /*13320*/  ISETP.GT.AND P2, PT, R0, 0x8, P2 ;  /* 0x000000080000780c */ /* 0x000fe20001744270 */
[-C--:B------:R-:W-:Y:S01]  /*13330*/  FMUL R148, R148, R2.reuse ;  /* 0x0000000294947220 */ /* 0x080fe20000400000 */
[----:B------:R-:W-:Y:S01]  /*13340*/  FMUL R149, R149, R2 ;  /* 0x0000000295957220 */ /* 0x000fe20000400000 */
[----:B------:R-:W-:-:S02]  /*13350*/  F2FP.BF16.F32.PACK_AB R146, RZ, R146 ;  /* 0x00000092ff92723e */ /* 0x000fc400000010ff */
[----:B------:R-:W-:Y:S02]  /*13360*/  F2FP.BF16.F32.PACK_AB R147, RZ, R147 ;  /* 0x00000093ff93723e */ /* 0x000fe400000010ff */
[----:B------:R-:W-:Y:S02]  /*13370*/  ISETP.GT.AND P1, PT, R0, 0x8, P1 ;  /* 0x000000080000780c */ /* 0x000fe40000f24270 */
[----:B------:R-:W-:Y:S01]  /*13380*/  F2FP.BF16.F32.PACK_AB R148, RZ, R148 ;  /* 0x00000094ff94723e */ /* 0x000fe200000010ff */
[-C--:B------:R-:W-:Y:S01]  /*13390*/  FMUL R150, R150, R2.reuse ;  /* 0x0000000296967220 */ /* 0x080fe20000400000 */
[----:B------:R-:W-:Y:S01]  /*133a0*/  F2FP.BF16.F32.PACK_AB R149, RZ, R149 ;  /* 0x00000095ff95723e */ /* 0x000fe200000010ff */
[----:B------:R-:W-:Y:S01]  /*133b0*/  FMUL R151, R151, R2 ;  /* 0x0000000297977220 */ /* 0x000fe20000400000 */
[----:B------:R-:W-:Y:S04]  /*133c0*/  @P3 STG.E.U16 desc[UR52][R6.64+0x3e0], R146 ;  /* 0x0003e09206003986 */ /* 0x000fe8000c101534 */
[----:B------:R-:W-:Y:S01]  /*133d0*/  @P0 STG.E.U16 desc[UR52][R6.64+0x3e2], R147 ;  /* 0x0003e29306000986 */ /* 0x000fe2000c101534 */
[----:B------:R-:W-:-:S03]  /*133e0*/  F2FP.BF16.F32.PACK_AB R150, RZ, R150 ;  /* 0x00000096ff96723e */ /* 0x000fc600000010ff */
[----:B------:R-:W-:Y:S01]  /*133f0*/  @P5 STG.E.U16 desc[UR52][R4.64+0x3f0], R148 ;  /* 0x0003f09404005986 */ /* 0x000fe2000c101534 */
[----:B------:R-:W-:-:S03]  /*13400*/  F2FP.BF16.F32.PACK_AB R151, RZ, R151 ;  /* 0x00000097ff97723e */ /* 0x000fc600000010ff */
[----:B------:R1:W-:Y:S02]  /*13410*/  @P4 STG.E.U16 desc[UR52][R4.64+0x3f2], R149 ;  /* 0x0003f29504004986 */ /* 0x0003e4000c101534 */
[----:B-1----:R-:W-:Y:S02]  /*13420*/  @P2 IMAD.MOV.U32 R4, RZ, RZ, R6 ;  /* 0x000000ffff042224 */ /* 0x002fe400078e0006 */
[----:B------:R-:W-:-:S05]  /*13430*/  @P2 IMAD.MOV.U32 R5, RZ, RZ, R7 ;  /* 0x000000ffff052224 */ /* 0x000fca00078e0007 */
[----:B------:R0:W-:Y:S04]  /*13440*/  @P2 STG.E.U16 desc[UR52][R4.64+0x3f0], R150 ;  /* 0x0003f09604002986 */ /* 0x0001e8000c101534 */
[----:B------:R0:W-:Y:S02]  /*13450*/  @P1 STG.E.U16 desc[UR52][R6.64+0x3f2], R151 ;  /* 0x0003f29706001986 */ /* 0x0001e4000c101534 */
.L_x_543:
[----:B------:R-:W-:Y:S05]  /*13460*/  BSYNC B0 ;  /* 0x0000000000007941 */ /* 0x000fea0003800000 */
.L_x_33:
[----:B------:R-:W2:Y:S01]  /*13470*/  LDL.LU R26, [R1+0x200] ;  /* 0x00020000011a7983 */ /* 0x000ea20000300800 */
[----:B---3--:R-:W-:Y:S01]  /*13480*/  IMAD.U32 R0, RZ, RZ, UR50 ;  /* 0x00000032ff007e24 */ /* 0x008fe2000f8e00ff */
[----:B------:R-:W-:Y:S02]  /*13490*/  ULDC.64 UR4, c[0x0][0x650] ;  /* 0x0001940000047ab9 */ /* 0x000fe40000000a00 */
[----:B------:R-:W3:Y:S01]  /*134a0*/  LDL.LU R23, [R1+0x204] ;  /* 0x0002040001177983 */ /* 0x000ee20000300800 */
[----:B0-----:R-:W-:Y:S02]  /*134b0*/  IMAD.U32 R3, RZ, RZ, UR50 ;  /* 0x00000032ff037e24 */ /* 0x001fe4000f8e00ff */
[----:B------:R-:W-:Y:S02]  /*134c0*/  IMAD.U32 R4, RZ, RZ, UR48 ;  /* 0x00000030ff047e24 */ /* 0x000fe4000f8e00ff */
[----:B------:R-:W-:Y:S02]  /*134d0*/  IMAD.MOV.U32 R18, RZ, RZ, -0x1 ;  /* 0xffffffffff127424 */ /* 0x000fe400078e00ff */
[----:B------:R0:W-:Y:S01]  /*134e0*/  SYNCS.ARRIVE.TRANS64.A1T0 RZ, [R4+UR43], RZ ;  /* 0x000000ff04ff79a7 */ /* 0x0001e2000810002b */
[----:B------:R-:W-:-:S02]  /*134f0*/  IMAD.MOV.U32 R19, RZ, RZ, -0x1 ;  /* 0xffffffffff137424 */ /* 0x000fc400078e00ff */
[----:B------:R-:W-:Y:S01]  /*13500*/  IMAD.MOV.U32 R17, RZ, RZ, -0x1 ;  /* 0xffffffffff117424 */ /* 0x000fe200078e00ff */
[----:B---3--:R-:W-:Y:S01]  /*13510*/  LEA R23, P0, R0, R23, 0x1 ;  /* 0x0000001700177211 */ /* 0x008fe200078008ff */
[----:B------:R-:W-:-:S04]  /*13520*/  IMAD.U32 R0, RZ, RZ, UR39 ;  /* 0x00000027ff007e24 */ /* 0x000fc8000f8e00ff */
[----:B------:R0:W-:Y:S01]  /*13530*/  STL [R1+0x204], R23 ;  /* 0x0002041701007387 */ /* 0x0001e20000100800 */
[--C-:B--2---:R-:W-:Y:S02]  /*13540*/  LEA.HI.X R26, R3, R26, R0.reuse, 0x1, P0 ;  /* 0x0000001a031a7211 */ /* 0x104fe400000f0c00 */
[----:B------:R-:W-:Y:S02]  /*13550*/  ISETP.GE.U32.AND P0, PT, R23, UR4, PT ;  /* 0x0000000417007c0c */ /* 0x000fe4000bf06070 */
[----:B------:R-:W-:Y:S01]  /*13560*/  PRMT R0, RZ, 0x7610, R0 ;  /* 0x00007610ff007816 */ /* 0x000fe20000000000 */
[----:B------:R0:W-:Y:S01]  /*13570*/  STL [R1+0x200], R26 ;  /* 0x0002001a01007387 */ /* 0x0001e20000100800 */
[----:B------:R-:W-:-:S13]  /*13580*/  ISETP.GE.U32.AND.EX P0, PT, R26, UR5, PT, P0 ;  /* 0x000000051a007c0c */ /* 0x000fda000bf06100 */
[----:B0-----:R-:W-:Y:S05]  /*13590*/  @P0 BRA `(.L_x_544) ;  /* 0x0000000400700947 */ /* 0x001fea0003800000 */
[----:B------:R-:W0:Y:S01]  /*135a0*/  S2R R18, SR_CTAID.X ;  /* 0x0000000000127919 */ /* 0x000e220000002500 */
[----:B------:R-:W2:Y:S01]  /*135b0*/  LDC.64 R10, c[0x0][0x628] ;  /* 0x00018a00ff0a7b82 */ /* 0x000ea20000000a00 */
[----:B------:R-:W-:Y:S01]  /*135c0*/  ULDC UR4, c[0x0][0x150] ;  /* 0x0000540000047ab9 */ /* 0x000fe20000000800 */
[----:B-1--4-:R-:W-:Y:S01]  /*135d0*/  IMAD.MOV.U32 R8, RZ, RZ, R23 ;  /* 0x000000ffff087224 */ /* 0x012fe200078e0017 */
[----:B------:R-:W1:Y:S01]  /*135e0*/  S2R R20, SR_CTAID.Y ;  /* 0x0000000000147919 */ /* 0x000e620000002600 */
[----:B------:R-:W-:-:S04]  /*135f0*/  IMAD.MOV.U32 R9, RZ, RZ, R26 ;  /* 0x000000ffff097224 */ /* 0x000fc800078e001a */
[----:B------:R-:W3:Y:S08]  /*13600*/  LDC R21, c[0x0][0x144] ;  /* 0x00005100ff157b82 */ /* 0x000ef00000000800 */
[----:B-----5:R-:W4:Y:S08]  /*13610*/  LDC R12, c[0x0][0x630] ;  /* 0x00018c00ff0c7b82 */ /* 0x020f300000000800 */
[----:B------:R-:W1:Y:S01]  /*13620*/  LDC.64 R14, c[0x0][0x620] ;  /* 0x00018800ff0e7b82 */ /* 0x000e620000000a00 */
[----:B--2---:R-:W-:-:S04]  /*13630*/  ISETP.NE.U32.AND P0, PT, R10, RZ, PT ;  /* 0x000000ff0a00720c */ /* 0x004fc80003f05070 */
[----:B------:R-:W-:Y:S02]  /*13640*/  ISETP.NE.AND.EX P0, PT, R11, RZ, PT, P0 ;  /* 0x000000ff0b00720c */ /* 0x000fe40003f05300 */
[----:B0-----:R-:W-:-:S05]  /*13650*/  I2FP.F32.U32 R0, R18 ;  /* 0x0000001200007245 */ /* 0x001fca0000201000 */
[----:B------:R-:W-:-:S04]  /*13660*/  FMUL R0, R0, UR4 ;  /* 0x0000000400007c20 */ /* 0x000fc80008400000 */
[----:B------:R0:W2:Y:S02]  /*13670*/  F2I.U32.TRUNC.NTZ R19, R0 ;  /* 0x0000000000137305 */ /* 0x0000a4000020f000 */
[----:B---34-:R-:W-:Y:S05]  /*13680*/  @!P0 BRA `(.L_x_545) ;  /* 0x0000000000288947 */ /* 0x018fea0003800000 */
[----:B0-----:R-:W0:Y:S02]  /*13690*/  LDC R0, c[0x0][0x634] ;  /* 0x00018d00ff007b82 */ /* 0x001e240000000800 */
[----:B0-----:R-:W-:-:S05]  /*136a0*/  IADD3 R3, P0, R23, R0, RZ ;  /* 0x0000000017037210 */ /* 0x001fca0007f1e0ff */
        /* <DEDUP_REMOVED lines=8> */
.L_x_545:
[-CC-:B------:R-:W-:Y:S01]  /*13730*/  SHF.R.U64 R17, R8, R12.reuse, R9.reuse ;  /* 0x0000000c08117219 */ /* 0x180fe20000001209 */
[----:B------:R-:W3:Y:S01]  /*13740*/  LDC.64 R24, c[0x0][0x640] ;  /* 0x00019000ff187b82 */ /* 0x000ee20000000a00 */
[----:B0-----:R-:W-:Y:S01]  /*13750*/  SHF.R.U32.HI R0, RZ, R12, R9 ;  /* 0x0000000cff007219 */ /* 0x001fe20000011609 */
[----:B------:R-:W-:Y:S01]  /*13760*/  IMAD.MOV.U32 R4, RZ, RZ, R23 ;  /* 0x000000ffff047224 */ /* 0x000fe200078e0017 */
[----:B------:R-:W-:Y:S01]  /*13770*/  IADD3 R3, P0, RZ, -R17, RZ ;  /* 0x80000011ff037210 */ /* 0x000fe20007f1e0ff */
[----:B--2---:R-:W-:Y:S01]  /*13780*/  IMAD.MOV R19, RZ, RZ, -R19 ;  /* 0x000000ffff137224 */ /* 0x004fe200078e0a13 */
[----:B------:R-:W-:Y:S01]  /*13790*/  ULDC UR4, c[0x0][0x154] ;  /* 0x0000550000047ab9 */ /* 0x000fe20000000800 */
[----:B------:R-:W-:Y:S02]  /*137a0*/  IMAD.MOV.U32 R7, RZ, RZ, 0x1 ;  /* 0x00000001ff077424 */ /* 0x000fe400078e00ff */
[----:B------:R-:W0:Y:S01]  /*137b0*/  LDC R6, c[0x0][0x618] ;  /* 0x00018600ff067b82 */ /* 0x000e220000000800 */
[----:B------:R-:W-:-:S02]  /*137c0*/  IMAD.X R5, RZ, RZ, ~R0, P0 ;  /* 0x000000ffff057224 */ /* 0x000fc400000e0e00 */
[----:B------:R-:W-:Y:S02]  /*137d0*/  IMAD R21, R21, R19, R18 ;  /* 0x0000001315157224 */ /* 0x000fe400078e0212 */
[-C--:B-1----:R-:W-:Y:S02]  /*137e0*/  IMAD R0, R5, R14.reuse, RZ ;  /* 0x0000000e05007224 */ /* 0x082fe400078e02ff */
[----:B------:R-:W-:Y:S01]  /*137f0*/  IMAD.MOV.U32 R5, RZ, RZ, R26 ;  /* 0x000000ffff057224 */ /* 0x000fe200078e001a */
[----:B------:R-:W1:Y:S01]  /*13800*/  LDC R8, c[0x0][0x608] ;  /* 0x00018200ff087b82 */ /* 0x000e620000000800 */
[----:B------:R-:W-:-:S04]  /*13810*/  IMAD.WIDE.U32 R4, R3, R14, R4 ;  /* 0x0000000e03047225 */ /* 0x000fc800078e0004 */
[----:B------:R-:W-:-:S03]  /*13820*/  IMAD R3, R3, R15, R0 ;  /* 0x0000000f03037224 */ /* 0x000fc600078e0200 */
[----:B------:R-:W2:Y:S01]  /*13830*/  LDC R22, c[0x0][0x658] ;  /* 0x00019600ff167b82 */ /* 0x000ea20000000800 */
[----:B------:R-:W-:Y:S01]  /*13840*/  I2FP.F32.U32 R0, R20 ;  /* 0x0000001400007245 */ /* 0x000fe20000201000 */
[----:B------:R-:W-:Y:S01]  /*13850*/  IMAD.IADD R3, R5, 0x1, R3 ;  /* 0x0000000105037824 */ /* 0x000fe200078e0203 */
[----:B---3--:R-:W-:Y:S01]  /*13860*/  ISETP.NE.U32.AND P0, PT, R24, RZ, PT ;  /* 0x000000ff1800720c */ /* 0x008fe20003f05070 */
[----:B------:R-:W-:Y:S02]  /*13870*/  IMAD.MOV.U32 R5, RZ, RZ, -0x1 ;  /* 0xffffffffff057424 */ /* 0x000fe400078e00ff */
[----:B------:R-:W-:Y:S02]  /*13880*/  FMUL R0, R0, UR4 ;  /* 0x0000000400007c20 */ /* 0x000fe40008400000 */
[----:B------:R-:W3:Y:S01]  /*13890*/  LDC R15, c[0x0][0x148] ;  /* 0x00005200ff0f7b82 */ /* 0x000ee20000000800 */
[----:B0-----:R-:W-:Y:S01]  /*138a0*/  SHF.R.U64 R12, R4, R6, R3 ;  /* 0x00000006040c7219 */ /* 0x001fe20000001203 */
[----:B------:R0:W4:Y:S01]  /*138b0*/  F2I.U32.TRUNC.NTZ R13, R0 ;  /* 0x00000000000d7305 */ /* 0x000122000020f000 */
[----:B------:R-:W-:-:S02]  /*138c0*/  ISETP.NE.AND.EX P0, PT, R25, RZ, PT, P0 ;  /* 0x000000ff1900720c */ /* 0x000fc40003f05300 */
[----:B------:R-:W-:-:S03]  /*138d0*/  SHF.R.U32.HI R3, RZ, R6, R3 ;  /* 0x00000006ff037219 */ /* 0x000fc60000011603 */
[----:B------:R-:W0:Y:S01]  /*138e0*/  LDC R19, c[0x0][0x600] ;  /* 0x00018000ff137b82 */ /* 0x000e220000000800 */
[-CC-:B-1----:R-:W-:Y:S02]  /*138f0*/  SHF.R.U64 R10, R12, R8.reuse, R3.reuse ;  /* 0x000000080c0a7219 */ /* 0x182fe40000001203 */
[----:B------:R-:W-:-:S05]  /*13900*/  SHF.R.U32.HI R3, RZ, R8, R3 ;  /* 0x00000008ff037219 */ /* 0x000fca0000011603 */
[----:B------:R-:W1:Y:S01]  /*13910*/  LDC R18, c[0x0][0x648] ;  /* 0x00019200ff127b82 */ /* 0x000e620000000800 */
[-C--:B--2---:R-:W-:Y:S02]  /*13920*/  SHF.L.U32 R4, R5, R22.reuse, RZ ;  /* 0x0000001605047219 */ /* 0x084fe400000006ff */
[-CC-:B------:R-:W-:Y:S02]  /*13930*/  SHF.R.U64 R14, R10, R22.reuse, R3.reuse ;  /* 0x000000160a0e7219 */ /* 0x180fe40000001203 */
[----:B------:R-:W-:Y:S02]  /*13940*/  SHF.R.U32.HI R5, RZ, R22, R3 ;  /* 0x00000016ff057219 */ /* 0x000fe40000011603 */
[----:B------:R-:W-:Y:S01]  /*13950*/  LOP3.LUT R23, RZ, R4, RZ, 0x33, !PT ;  /* 0x00000004ff177212 */ /* 0x000fe200078e33ff */
[----:B------:R-:W2:Y:S01]  /*13960*/  LDC R26, c[0x0][0x638] ;  /* 0x00018e00ff1a7b82 */ /* 0x000ea20000000800 */
[----:B------:R-:W-:Y:S01]  /*13970*/  SHF.L.U32 R22, R7, R22, RZ ;  /* 0x0000001607167219 */ /* 0x000fe200000006ff */
[----:B------:R-:W-:-:S06]  /*13980*/  IMAD.MOV.U32 R4, RZ, RZ, R14 ;  /* 0x000000ffff047224 */ /* 0x000fcc00078e000e */
[----:B------:R-:W0:Y:S01]  /*13990*/  LDC R27, c[0x0][0x610] ;  /* 0x00018400ff1b7b82 */ /* 0x000e220000000800 */
        /* <DEDUP_REMOVED lines=11> */
.L_x_546:
[----:B------:R-:W4:Y:S01]  /*13a50*/  LDC R3, c[0x0][0x65c] ;  /* 0x00019700ff037b82 */ /* 0x000f220000000800 */
[----:B01----:R-:W-:Y:S01]  /*13a60*/  SHF.R.U64 R0, R4, R18, R5 ;  /* 0x0000001204007219 */ /* 0x003fe20000001205 */
[----:B------:R-:W-:Y:S01]  /*13a70*/  VIADD R7, R19, 0xffffffff ;  /* 0xffffffff13077836 */ /* 0x000fe20000000000 */
[----:B------:R-:W-:Y:S01]  /*13a80*/  LOP3.LUT R5, R10, R23, RZ, 0xc0, !PT ;  /* 0x000000170a057212 */ /* 0x000fe200078ec0ff */
[----:B------:R-:W-:Y:S02]  /*13a90*/  IMAD.MOV R13, RZ, RZ, -R13 ;  /* 0x000000ffff0d7224 */ /* 0x000fe400078e0a0d */
[----:B------:R-:W-:Y:S02]  /*13aa0*/  IMAD.MOV.U32 R4, RZ, RZ, 0x1 ;  /* 0x00000001ff047424 */ /* 0x000fe400078e00ff */
[----:B------:R-:W-:Y:S01]  /*13ab0*/  IMAD R18, R22, R0, R5 ;  /* 0x0000000016127224 */ /* 0x000fe200078e0205 */
[----:B------:R-:W-:Y:S02]  /*13ac0*/  LOP3.LUT R5, R12, R7, RZ, 0xc0, !PT ;  /* 0x000000070c057212 */ /* 0x000fe400078ec0ff */
[----:B----4-:R-:W-:Y:S01]  /*13ad0*/  ISETP.NE.AND P0, PT, R3, 0x1, PT ;  /* 0x000000010300780c */ /* 0x010fe20003f05270 */
[----:B------:R-:W-:-:S04]  /*13ae0*/  IMAD.MOV R3, RZ, RZ, -R0 ;  /* 0x000000ffff037224 */ /* 0x000fc800078e0a00 */
[----:B--2---:R-:W-:-:S04]  /*13af0*/  IMAD R0, R3, R26, R14 ;  /* 0x0000001a03007224 */ /* 0x004fc800078e020e */
[----:B------:R-:W-:Y:S01]  /*13b00*/  IMAD R3, R0, R19, R5 ;  /* 0x0000001300037224 */ /* 0x000fe200078e0205 */
[----:B------:R-:W-:-:S03]  /*13b10*/  PRMT R0, R4, 0x7610, R0 ;  /* 0x0000761004007816 */ /* 0x000fc60000000000 */
[----:B---3--:R-:W-:-:S04]  /*13b20*/  @P0 IMAD R21, R15, R13, R20 ;  /* 0x0000000d0f150224 */ /* 0x008fc800078e0214 */
[----:B------:R-:W-:-:S05]  /*13b30*/  IMAD R18, R18, R27, R21 ;  /* 0x0000001b12127224 */ /* 0x000fca00078e0215 */
[----:B------:R-:W-:Y:S02]  /*13b40*/  SEL R19, R3, R18, !P0 ;  /* 0x0000001203137207 */ /* 0x000fe40004000000 */
[----:B------:R-:W-:-:S07]  /*13b50*/  SEL R18, R18, R3, !P0 ;  /* 0x0000000312127207 */ /* 0x000fce0004000000 */
.L_x_544:
[----:B------:R-:W-:Y:S01]  /*13b60*/  LOP3.LUT P0, RZ, R0, 0xff, RZ, 0xc0, !PT ;  /* 0x000000ff00ff7812 */ /* 0x000fe2000780c0ff */
[----:B------:R-:W-:-:S12]  /*13b70*/  ULOP3.LUT UR46, UR46, 0x1, URZ, 0x3c, !UPT ;  /* 0x000000012e2e7892 */ /* 0x000fd8000f8e3c3f */
[----:B------:R-:W-:Y:S05]  /*13b80*/  @P0 BRA `(.L_x_547) ;  /* 0xfffffed800a40947 */ /* 0x000fea000383ffff */
[----:B------:R-:W-:Y:S05]  /*13b90*/  EXIT ;  /* 0x000000000000794d */ /* 0x000fea0003800000 */
.L_x_14:
[----:B------:R-:W-:-:S08]  /*13ba0*/  ISETP.NE.AND P0, PT, RZ, UR4, PT ;  /* 0x00000004ff007c0c */ /* 0x000fd0000bf05270 */
[----:B01---5:R-:W0:-:S00]  /*13bb0*/  USETMAXREG.DEALLOC.CTAPOOL 0x18 ;  /* 0x00000018000079c8 */ /* 0x023e0000080e0500 */
[----:B------:R-:W-:Y:S05]  /*13bc0*/  @P0 EXIT ;  /* 0x000000000000094d */ /* 0x000fea0003800000 */
[----:B0-----:R-:W-:Y:S01]  /*13bd0*/  LOP3.LUT P0, RZ, R0, 0xff, RZ, 0xc0, !PT ;  /* 0x000000ff00ff7812 */ /* 0x001fe2000780c0ff */
[----:B------:R-:W-:Y:S02]  /*13be0*/  IMAD.MOV.U32 R0, RZ, RZ, 0x1 ;  /* 0x00000001ff007424 */ /* 0x000fe400078e00ff */
[----:B------:R-:W-:-:S10]  /*13bf0*/  IMAD.MOV.U32 R6, RZ, RZ, RZ ;  /* 0x000000ffff067224 */ /* 0x000fd400078e00ff */
[----:B------:R-:W-:Y:S05]  /*13c00*/  @!P0 BRA `(.L_x_548) ;  /* 0x0000000c00288947 */ /* 0x000fea0003800000 */
[----:B------:R-:W-:Y:S01]  /*13c10*/  LOP3.LUT P0, RZ, R3, 0x1f, RZ, 0xc0, !PT ;  /* 0x0000001f03ff7812 */ /* 0x000fe2000780c0ff */
[----:B------:R-:W-:Y:S01]  /*13c20*/  ULDC UR5, c[0x0][0x658] ;  /* 0x0001960000057ab9 */ /* 0x000fe20000000800 */
[----:B------:R-:W-:Y:S01]  /*13c30*/  UMOV UR6, 0xffffffff ;  /* 0xffffffff00067882 */ /* 0x000fe20000000000 */
[----:B------:R-:W-:Y:S01]  /*13c40*/  BSSY B0, `(.L_x_548) ;  /* 0x00000c6000007945 */ /* 0x000fe20003800000 */
[----:B------:R-:W-:Y:S01]  /*13c50*/  USHF.L.U32 UR6, UR6, UR5, URZ ;  /* 0x0000000506067299 */ /* 0x000fe2000800063f */
[C---:B------:R-:W-:Y:S01]  /*13c60*/  ISETP.NE.AND P2, PT, R4.reuse, RZ, PT ;  /* 0x000000ff0400720c */ /* 0x040fe20003f45270 */
[----:B------:R-:W-:Y:S01]  /*13c70*/  IMAD.MOV.U32 R8, RZ, RZ, 0x1 ;  /* 0x00000001ff087424 */ /* 0x000fe200078e00ff */
[----:B------:R-:W-:Y:S01]  /*13c80*/  ISETP.NE.OR P0, PT, R4, RZ, !P0 ;  /* 0x000000ff0400720c */ /* 0x000fe20004705670 */
[----:B------:R-:W-:Y:S01]  /*13c90*/  IMAD.MOV.U32 R0, RZ, RZ, 0x1 ;  /* 0x00000001ff007424 */ /* 0x000fe200078e00ff */
[----:B------:R-:W-:Y:S01]  /*13ca0*/  ULDC UR4, c[0x0][0x600] ;  /* 0x0001800000047ab9 */ /* 0x000fe20000000800 */
[----:B------:R-:W-:Y:S01]  /*13cb0*/  IMAD.MOV.U32 R6, RZ, RZ, RZ ;  /* 0x000000ffff067224 */ /* 0x000fe200078e00ff */
[----:B------:R-:W-:Y:S01]  /*13cc0*/  UMOV UR7, 0x1 ;  /* 0x0000000100077882 */ /* 0x000fe20000000000 */
[----:B------:R-:W-:-:S02]  /*13cd0*/  UIADD3 UR19, UR38, 0x1, URZ ;  /* 0x0000000126137890 */ /* 0x000fc4000fffe03f */
[----:B------:R-:W-:Y:S02]  /*13ce0*/  ULOP3.LUT UR22, UR37, 0x2, URZ, 0xfc, !UPT ;  /* 0x0000000225167892 */ /* 0x000fe4000f8efc3f */
[----:B------:R-:W-:Y:S02]  /*13cf0*/  UIADD3 UR15, UR4, -0x1, URZ ;  /* 0xffffffff040f7890 */ /* 0x000fe4000fffe03f */
[----:B------:R-:W-:Y:S02]  /*13d00*/  USHF.L.U32 UR17, UR7, UR5, URZ ;  /* 0x0000000507117299 */ /* 0x000fe4000800063f */
[----:B------:R-:W-:Y:S01]  /*13d10*/  ULOP3.LUT UR16, URZ, UR6, URZ, 0x33, !UPT ;  /* 0x000000063f107292 */ /* 0x000fe2000f8e333f */
[----:B------:R-:W-:-:S11]  /*13d20*/  ULDC.64 UR20, c[0x0][0x198] ;  /* 0x0000660000147ab9 */ /* 0x000fd60000000a00 */
.L_x_560:
[----:B------:R-:W-:-:S03]  /*13d30*/  UMOV UR4, 0xffffffff ;  /* 0xffffffff00047882 */ /* 0x000fc60000000000 */
[----:B------:R-:W-:Y:S05]  /*13d40*/  BRA.DIV UR4, `(.L_x_549) ;  /* 0x0000001604187947 */ /* 0x000fea000b800000 */
[----:B------:R-:W-:-:S13]  /*13d50*/  ELECT P6, URZ, PT ;  /* 0x00000000003f782f */ /* 0x000fda00038c0000 */
.L_x_581:
[----:B------:R-:W0:Y:S01]  /*13d60*/  LDC R2, c[0x0][0x28c] ;  /* 0x0000a300ff027b82 */ /* 0x000e220000000800 */
[----:B------:R-:W-:Y:S01]  /*13d70*/  BSSY B1, `(.L_x_550) ;  /* 0x0000038000017945 */ /* 0x000fe20003800000 */
[----:B0-----:R-:W-:-:S13]  /*13d80*/  ISETP.LT.OR P6, PT, R2, 0x1, !P6 ;  /* 0x000000010200780c */ /* 0x001fda00077c1670 */
[----:B------:R-:W-:Y:S05]  /*13d90*/  @P6 BRA `(.L_x_551) ;  /* 0x0000000000d46947 */ /* 0x000fea0003800000 */
[----:B------:R-:W-:Y:S02]  /*13da0*/  IMAD.SHL.U32 R19, R19, 0x200, RZ ;  /* 0x0000020013137824 */ /* 0x000fe400078e00ff */
[----:B------:R-:W-:Y:S02]  /*13db0*/  IMAD.SHL.U32 R18, R18, 0x40, RZ ;  /* 0x0000004012127824 */ /* 0x000fe400078e00ff */
[----:B------:R-:W-:Y:S02]  /*13dc0*/  IMAD.MOV.U32 R11, RZ, RZ, RZ ;  /* 0x000000ffff0b7224 */ /* 0x000fe400078e00ff */
[----:B------:R-:W-:Y:S02]  /*13dd0*/  IMAD.U32 R9, RZ, RZ, UR19 ;  /* 0x00000013ff097e24 */ /* 0x000fe4000f8e00ff */
[----:B------:R-:W-:Y:S02]  /*13de0*/  IMAD.MOV.U32 R2, RZ, RZ, R0 ;  /* 0x000000ffff027224 */ /* 0x000fe400078e0000 */
[----:B------:R-:W-:-:S07]  /*13df0*/  IMAD.MOV.U32 R3, RZ, RZ, R6 ;  /* 0x000000ffff037224 */ /* 0x000fce00078e0006 */
.L_x_555:
[----:B------:R-:W0:Y:S01]  /*13e00*/  S2R R5, SR_CgaCtaId ;  /* 0x0000000000057919 */ /* 0x000e220000008800 */
[----:B------:R-:W-:-:S04]  /*13e10*/  MOV R4, 0x400 ;  /* 0x0000040000047802 */ /* 0x000fc80000000f00 */
[----:B0-----:R-:W-:Y:S02]  /*13e20*/  LEA R10, R5, R4, 0x18 ;  /* 0x00000004050a7211 */ /* 0x001fe400078ec0ff */
[----:B------:R-:W-:Y:S01]  /*13e30*/  SHF.L.U32 R4, R2, 0x1f, RZ ;  /* 0x0000001f02047819 */ /* 0x000fe200000006ff */
[----:B------:R-:W0:Y:S02]  /*13e40*/  @!P2 LDC R5, c[0x0][0x500] ;  /* 0x00014000ff05ab82 */ /* 0x000e240000000800 */
[----:B------:R-:W-:-:S04]  /*13e50*/  IMAD R7, R3, 0x8, R10 ;  /* 0x0000000803077824 */ /* 0x000fc800078e020a */
[----:B------:R-:W1:Y:S02]  /*13e60*/  SYNCS.PHASECHK.TRANS64.TRYWAIT P1, [R7+URZ+0x60], R4 ;  /* 0x00006004070075a7 */ /* 0x000e64000802017f */
[----:B-1----:R-:W-:Y:S05]  /*13e70*/  @!P1 BRA `(.L_x_552) ;  /* 0x0000001000ec9947 */ /* 0x002fea0003800000 */
.L_x_582:
[----:B------:R-:W-:Y:S01]  /*13e80*/  UPRMT UR4, UR22, 0x9910, URZ ;  /* 0x0000991016047896 */ /* 0x000fe2000800003f */
[----:B0-----:R0:W-:Y:S03]  /*13e90*/  @!P2 SYNCS.ARRIVE.TRANS64 RZ, [R7+URZ], R5 ;  /* 0x0000000507ffa9a7 */ /* 0x0011e6000800003f */
[----:B------:R-:W-:-:S06]  /*13ea0*/  UISETP.NE.AND UP0, UPT, UR4, 0x2, UPT ;  /* 0x000000020400788c */ /* 0x000fcc000bf05270 */
[----:B------:R-:W-:-:S13]  /*13eb0*/  PLOP3.LUT P1, PT, PT, PT, UP0, 0x80, 0x0 ;  /* 0x000000000000781c */ /* 0x000fda0003f2f008 */
[----:B0-----:R-:W-:Y:S05]  /*13ec0*/  @P1 BRA `(.L_x_553) ;  /* 0x0000000000041947 */ /* 0x001fea0003800000 */
[----:B------:R-:W-:Y:S01]  /*13ed0*/  BPT.TRAP 0x1 ;  /* 0x000000040000795c */ /* 0x000fe20000300000 */
.L_x_553:
[----:B------:R-:W-:Y:S05]  /*13ee0*/  @P0 BRA `(.L_x_554) ;  /* 0x0000000000040947 */ /* 0x000fea0003800000 */
[----:B------:R-:W-:Y:S01]  /*13ef0*/  BPT.TRAP 0x1 ;  /* 0x000000040000795c */ /* 0x000fe20000300000 */
.L_x_554:
[--C-:B-1----:R-:W-:Y:S01]  /*13f00*/  IMAD R4, R3, 0x800, R10.reuse ;  /* 0x0000080003047824 */ /* 0x102fe200078e020a */
[----:B------:R-:W-:Y:S01]  /*13f10*/  R2UR UR9, R7 ;  /* 0x00000000070972ca */ /* 0x000fe200000e0000 */
[----:B------:R-:W-:Y:S01]  /*13f20*/  IMAD R10, R3, 0x4000, R10 ;  /* 0x00004000030a7824 */ /* 0x000fe200078e020a */
[----:B------:R-:W-:Y:S01]  /*13f30*/  UIADD3 UR4, UP0, UR20, 0xf0, URZ ;  /* 0x000000f014047890 */ /* 0x000fe2000ff1e03f */
[----:B------:R-:W-:Y:S01]  /*13f40*/  VIADD R9, R9, 0xffffffff ;  /* 0xffffffff09097836 */ /* 0x000fe20000000000 */
[----:B------:R-:W-:Y:S01]  /*13f50*/  R2UR UR5, R4 ;  /* 0x00000000040572ca */ /* 0x000fe200000e0000 */
[----:B------:R-:W-:Y:S01]  /*13f60*/  UIADD3 UR24, UP1, UR20, 0x1f0, URZ ;  /* 0x000001f014187890 */ /* 0x000fe2000ff3e03f */
[----:B------:R-:W-:Y:S01]  /*13f70*/  R2UR UR8, R10 ;  /* 0x000000000a0872ca */ /* 0x000fe200000e0000 */
[----:B------:R-:W-:Y:S01]  /*13f80*/  VIADD R3, R3, 0x1 ;  /* 0x0000000103037836 */ /* 0x000fe20000000000 */
[----:B------:R-:W-:Y:S01]  /*13f90*/  R2UR UR11, R18 ;  /* 0x00000000120b72ca */ /* 0x000fe200000e0000 */
[----:B------:R-:W-:Y:S01]  /*13fa0*/  UIADD3.X UR25, URZ, UR21, URZ, UP1, !UPT ;  /* 0x000000153f197290 */ /* 0x000fe20008ffe43f */
[----:B------:R-:W-:Y:S01]  /*13fb0*/  R2UR UR10, R11 ;  /* 0x000000000b0a72ca */ /* 0x000fe200000e0000 */
[----:B------:R-:W-:Y:S01]  /*13fc0*/  UMOV UR6, 0x0 ;  /* 0x0000000000067882 */ /* 0x000fe20000000000 */
[----:B------:R-:W-:Y:S01]  /*13fd0*/  R2UR UR12, R17 ;  /* 0x00000000110c72ca */ /* 0x000fe200000e0000 */
[----:B------:R-:W-:Y:S01]  /*13fe0*/  UMOV UR7, 0x10000000 ;  /* 0x1000000000077882 */ /* 0x000fe20000000000 */
[----:B------:R-:W-:Y:S01]  /*13ff0*/  R2UR UR18, R19 ;  /* 0x00000000131272ca */ /* 0x000fe200000e0000 */
[----:B------:R-:W-:Y:S01]  /*14000*/  VIADD R11, R11, 0x10 ;  /* 0x000000100b0b7836 */ /* 0x000fe20000000000 */
[----:B------:R-:W-:Y:S01]  /*14010*/  ISETP.GT.AND P3, PT, R9, 0x1, PT ;  /* 0x000000010900780c */ /* 0x000fe20003f64270 */
[----:B------:R-:W-:Y:S01]  /*14020*/  UIADD3 UR13, UR5, 0x200, URZ ;  /* 0x00000200050d7890 */ /* 0x000fe2000fffe03f */
[----:B------:R-:W-:Y:S01]  /*14030*/  ISETP.NE.AND P1, PT, R3, 0xc, PT ;  /* 0x0000000c0300780c */ /* 0x000fe20003f25270 */
[----:B------:R-:W-:-:S02]  /*14040*/  UIADD3.X UR5, URZ, UR21, URZ, UP0, !UPT ;  /* 0x000000153f057290 */ /* 0x000fc400087fe43f */
[----:B------:R-:W-:Y:S01]  /*14050*/  UIADD3 UR14, UR8, 0x6200, URZ ;  /* 0x00006200080e7890 */ /* 0x000fe2000fffe03f */
[----:B------:R-:W-:Y:S02]  /*14060*/  SEL R5, RZ, 0x1, P1 ;  /* 0x00000001ff057807 */ /* 0x000fe40000800000 */
[----:B------:R-:W-:Y:S01]  /*14070*/  UMOV UR8, UR13 ;  /* 0x0000000d00087c82 */ /* 0x000fe20008000000 */
[----:B------:R-:W-:Y:S02]  /*14080*/  SEL R3, R3, RZ, P1 ;  /* 0x000000ff03037207 */ /* 0x000fe40000800000 */
[----:B------:R-:W-:Y:S01]  /*14090*/  LOP3.LUT R2, R2, R5, RZ, 0x3c, !PT ;  /* 0x0000000502027212 */ /* 0x000fe200078e3cff */
[----:B------:R0:W-:Y:S02]  /*140a0*/  UTMALDG.3D [UR8], [UR4], desc[UR6] ;  /* 0x00000608040075b4 */ /* 0x0001e40008011000 */
[----:B0-----:R-:W-:Y:S01]  /*140b0*/  UMOV UR8, UR14 ;  /* 0x0000000e00087c82 */ /* 0x001fe20008000000 */
[----:B------:R-:W-:-:S02]  /*140c0*/  UMOV UR11, UR18 ;  /* 0x00000012000b7c82 */ /* 0x000fc40008000000 */
[----:B------:R0:W-:Y:S02]  /*140d0*/  UTMALDG.3D [UR8], [UR24], desc[UR6] ;  /* 0x00000608180075b4 */ /* 0x0001e40008011000 */
[----:B0-----:R-:W-:Y:S05]  /*140e0*/  @P3 BRA `(.L_x_555) ;  /* 0xfffffffc00443947 */ /* 0x001fea000383ffff */
.L_x_551:
[----:B------:R-:W-:Y:S05]  /*140f0*/  BSYNC B1 ;  /* 0x0000000000017941 */ /* 0x000fea0003800000 */
.L_x_550:
[----:B------:R-:W2:Y:S01]  /*14100*/  LDL.LU R13, [R1+0x200] ;  /* 0x00020000010d7983 */ /* 0x000ea20000300800 */
[----:B------:R-:W-:Y:S01]  /*14110*/  LOP3.LUT P1, RZ, R8, 0xff, RZ, 0xc0, !PT ;  /* 0x000000ff08ff7812 */ /* 0x000fe2000782c0ff */
[----:B------:R-:W-:Y:S01]  /*14120*/  VIADD R6, R6, UR38 ;  /* 0x0000002606067c36 */ /* 0x000fe20008000000 */
[----:B------:R-:W-:Y:S01]  /*14130*/  ULDC.64 UR4, c[0x0][0x650] ;  /* 0x0001940000047ab9 */ /* 0x000fe20000000a00 */
[----:B------:R-:W3:Y:S01]  /*14140*/  LDL.LU R12, [R1+0x204] ;  /* 0x00020400010c7983 */ /* 0x000ee20000300800 */
[----:B------:R-:W-:Y:S01]  /*14150*/  UISETP.GE.U32.AND UP0, UPT, UR38, 0xc, UPT ;  /* 0x0000000c2600788c */ /* 0x000fe2000bf06070 */
[----:B------:R-:W-:Y:S01]  /*14160*/  BSSY B1, `(.L_x_556) ;  /* 0x0000071000017945 */ /* 0x000fe20003800000 */
[----:B------:R-:W-:Y:S01]  /*14170*/  IMAD.MOV.U32 R18, RZ, RZ, -0x1 ;  /* 0xffffffffff127424 */ /* 0x000fe200078e00ff */
[----:B------:R-:W-:Y:S01]  /*14180*/  PRMT R8, RZ, 0x7610, R8 ;  /* 0x00007610ff087816 */ /* 0x000fe20000000008 */
[----:B------:R-:W-:Y:S02]  /*14190*/  IMAD.MOV.U32 R19, RZ, RZ, -0x1 ;  /* 0xffffffffff137424 */ /* 0x000fe400078e00ff */
[----:B------:R-:W-:Y:S01]  /*141a0*/  PLOP3.LUT P3, PT, PT, PT, UP0, 0x80, 0x0 ;  /* 0x000000000000781c */ /* 0x000fe20003f6f008 */
[----:B------:R-:W-:-:S02]  /*141b0*/  IMAD.MOV.U32 R17, RZ, RZ, -0x1 ;  /* 0xffffffffff117424 */ /* 0x000fc400078e00ff */
[----:B------:R-:W0:Y:S01]  /*141c0*/  @P1 S2R R3, SR_CgaCtaId ;  /* 0x0000000000031919 */ /* 0x000e220000008800 */
[----:B------:R-:W-:-:S04]  /*141d0*/  @P1 MOV R2, 0x400 ;  /* 0x0000040000021802 */ /* 0x000fc80000000f00 */
[----:B0-----:R-:W-:-:S04]  /*141e0*/  @P1 LEA R2, R3, R2, 0x18 ;  /* 0x0000000203021211 */ /* 0x001fc800078ec0ff */
[----:B------:R0:W-:Y:S01]  /*141f0*/  @P1 SYNCS.ARRIVE.TRANS64.A1T0 RZ, [R2+URZ+0xf8], RZ ;  /* 0x0000f8ff02ff19a7 */ /* 0x0001e2000810003f */
[----:B------:R-:W-:Y:S01]  /*14200*/  ISETP.GT.U32.AND P1, PT, R6, 0xb, PT ;  /* 0x0000000b0600780c */ /* 0x000fe20003f24070 */
[----:B0-----:R-:W-:-:S05]  /*14210*/  IMAD.U32 R2, RZ, RZ, UR38 ;  /* 0x00000026ff027e24 */ /* 0x001fca000f8e00ff */
[----:B------:R-:W-:Y:S01]  /*14220*/  ISETP.LT.U32.AND P1, PT, R2, 0xc, P1 ;  /* 0x0000000c0200780c */ /* 0x000fe20000f21070 */
[----:B------:R-:W-:-:S05]  /*14230*/  IMAD.WIDE.U32 R2, R6, -0x55555555, RZ ;  /* 0xaaaaaaab06027825 */ /* 0x000fca00078e00ff */
[----:B------:R-:W-:Y:S02]  /*14240*/  SHF.R.U32.HI R5, RZ, 0x3, R3 ;  /* 0x00000003ff057819 */ /* 0x000fe40000011603 */
[----:B------:R-:W-:Y:S02]  /*14250*/  SEL R3, RZ, 0x1, !P1 ;  /* 0x00000001ff037807 */ /* 0x000fe40004800000 */
[----:B------:R-:W-:Y:S01]  /*14260*/  PRMT R2, RZ, 0x7610, R2 ;  /* 0x00007610ff027816 */ /* 0x000fe20000000002 */
[----:B------:R-:W-:Y:S01]  /*14270*/  IMAD R6, R5, -0xc, R6 ;  /* 0xfffffff405067824 */ /* 0x000fe200078e0206 */
[----:B------:R-:W-:-:S04]  /*14280*/  LOP3.LUT R0, R0, R3, RZ, 0x3c, !PT ;  /* 0x0000000300007212 */ /* 0x000fc800078e3cff */
[----:B------:R-:W-:Y:S02]  /*14290*/  @P3 LOP3.LUT R0, R0, 0x1, R5, 0x78, !PT ;  /* 0x0000000100003812 */ /* 0x000fe400078e7805 */
[----:B---3--:R-:W-:-:S04]  /*142a0*/  IADD3 R12, P1, R12, UR50, RZ ;  /* 0x000000320c0c7c10 */ /* 0x008fc8000ff3e0ff */
[----:B--2---:R-:W-:Y:S01]  /*142b0*/  IADD3.X R13, R13, UR39, RZ, P1, !PT ;  /* 0x000000270d0d7c10 */ /* 0x004fe20008ffe4ff */
[----:B------:R0:W-:Y:S01]  /*142c0*/  STL [R1+0x204], R12 ;  /* 0x0002040c01007387 */ /* 0x0001e20000100800 */
[----:B------:R-:W-:-:S03]  /*142d0*/  ISETP.GE.U32.AND P1, PT, R12, UR4, PT ;  /* 0x000000040c007c0c */ /* 0x000fc6000bf26070 */
[----:B------:R0:W-:Y:S01]  /*142e0*/  STL [R1+0x200], R13 ;  /* 0x0002000d01007387 */ /* 0x0001e20000100800 */
[----:B------:R-:W-:-:S13]  /*142f0*/  ISETP.GE.U32.AND.EX P1, PT, R13, UR5, PT, P1 ;  /* 0x000000050d007c0c */ /* 0x000fda000bf26110 */
[----:B0-----:R-:W-:Y:S05]  /*14300*/  @P1 BRA `(.L_x_557) ;  /* 0x0000000400581947 */ /* 0x001fea0003800000 */
[----:B------:R-:W0:Y:S01]  /*14310*/  S2R R7, SR_CTAID.X ;  /* 0x0000000000077919 */ /* 0x000e220000002500 */
[----:B------:R-:W1:Y:S01]  /*14320*/  LDC R14, c[0x0][0x65c] ;  /* 0x00019700ff0e7b82 */ /* 0x000e620000000800 */
[----:B------:R-:W-:Y:S01]  /*14330*/  ULDC UR4, c[0x0][0x150] ;  /* 0x0000540000047ab9 */ /* 0x000fe20000000800 */
[----:B------:R-:W-:Y:S01]  /*14340*/  ULDC UR7, c[0x0][0x630] ;  /* 0x00018c0000077ab9 */ /* 0x000fe20000000800 */
[----:B------:R-:W2:Y:S05]  /*14350*/  S2R R5, SR_CTAID.Y ;  /* 0x0000000000057919 */ /* 0x000eaa0000002600 */
[----:B------:R-:W3:Y:S08]  /*14360*/  LDC R4, c[0x0][0x144] ;  /* 0x00005100ff047b82 */ /* 0x000ef00000000800 */
[----:B------:R-:W4:Y:S01]  /*14370*/  LDC R10, c[0x0][0x148] ;  /* 0x00005200ff0a7b82 */ /* 0x000f220000000800 */
[----:B-1----:R-:W-:-:S02]  /*14380*/  ISETP.NE.AND P4, PT, R14, 0x1, PT ;  /* 0x000000010e00780c */ /* 0x002fc40003f85270 */
[----:B0-----:R-:W-:Y:S02]  /*14390*/  I2FP.F32.U32 R2, R7 ;  /* 0x0000000700027245 */ /* 0x001fe40000201000 */
[----:B--2---:R-:W-:-:S03]  /*143a0*/  I2FP.F32.U32 R3, R5 ;  /* 0x0000000500037245 */ /* 0x004fc60000201000 */
[----:B------:R-:W-:Y:S01]  /*143b0*/  FMUL R2, R2, UR4 ;  /* 0x0000000402027c20 */ /* 0x000fe20008400000 */
[----:B------:R-:W-:Y:S02]  /*143c0*/  ULDC UR4, c[0x0][0x154] ;  /* 0x0000550000047ab9 */ /* 0x000fe40000000800 */
[----:B------:R-:W-:Y:S01]  /*143d0*/  FMUL R9, R3, UR4 ;  /* 0x0000000403097c20 */ /* 0x000fe20008400000 */
[----:B------:R-:W-:Y:S02]  /*143e0*/  ULDC.64 UR4, c[0x0][0x628] ;  /* 0x00018a0000047ab9 */ /* 0x000fe40000000a00 */
[----:B------:R-:W0:Y:S01]  /*143f0*/  F2I.U32.TRUNC.NTZ R2, R2 ;  /* 0x0000000200027305 */ /* 0x000e22000020f000 */
[----:B------:R-:W-:-:S04]  /*14400*/  ISETP.NE.U32.AND P1, PT, RZ, UR4, PT ;  /* 0x00000004ff007c0c */ /* 0x000fc8000bf25070 */
[----:B------:R-:W-:-:S03]  /*14410*/  ISETP.NE.AND.EX P1, PT, RZ, UR5, PT, P1 ;  /* 0x00000005ff007c0c */ /* 0x000fc6000bf25310 */
[----:B------:R-:W1:Y:S01]  /*14420*/  F2I.U32.TRUNC.NTZ R9, R9 ;  /* 0x0000000900097305 */ /* 0x000e62000020f000 */
[----:B0-----:R-:W-:Y:S02]  /*14430*/  IMAD.MOV R3, RZ, RZ, -R2 ;  /* 0x000000ffff037224 */ /* 0x001fe400078e0a02 */
[----:B------:R-:W-:Y:S02]  /*14440*/  IMAD.MOV.U32 R2, RZ, RZ, R12 ;  /* 0x000000ffff027224 */ /* 0x000fe400078e000c */
[----:B---3--:R-:W-:Y:S02]  /*14450*/  IMAD R7, R4, R3, R7 ;  /* 0x0000000304077224 */ /* 0x008fe400078e0207 */
[----:B-1----:R-:W-:-:S04]  /*14460*/  IMAD.MOV R3, RZ, RZ, -R9 ;  /* 0x000000ffff037224 */ /* 0x002fc800078e0a09 */
[----:B----4-:R-:W-:Y:S02]  /*14470*/  @P4 IMAD R7, R10, R3, R5 ;  /* 0x000000030a074224 */ /* 0x010fe400078e0205 */
[----:B------:R-:W-:Y:S01]  /*14480*/  IMAD.MOV.U32 R3, RZ, RZ, R13 ;  /* 0x000000ffff037224 */ /* 0x000fe200078e000d */
[----:B------:R-:W-:Y:S06]  /*14490*/  @!P1 BRA `(.L_x_558) ;  /* 0x0000000000289947 */ /* 0x000fec0003800000 */
[----:B------:R-:W-:Y:S02]  /*144a0*/  ULDC UR6, c[0x0][0x634] ;  /* 0x00018d0000067ab9 */ /* 0x000fe40000000800 */
[----:B------:R-:W-:-:S05]  /*144b0*/  IADD3 R3, P1, R12, UR6, RZ ;  /* 0x000000060c037c10 */ /* 0x000fca000ff3e0ff */
[----:B------:R-:W-:-:S04]  /*144c0*/  IMAD.X R9, RZ, RZ, R13, P1 ;  /* 0x000000ffff097224 */ /* 0x000fc800008e060d */
[----:B------:R-:W-:-:S04]  /*144d0*/  IMAD.WIDE.U32 R4, R9, UR4, RZ ;  /* 0x0000000409047c25 */ /* 0x000fc8000f8e00ff */
[----:B------:R-:W-:-:S04]  /*144e0*/  IMAD.WIDE.U32 R4, P1, R3, UR5, R4 ;  /* 0x0000000503047c25 */ /* 0x000fc8000f820004 */
[----:B------:R-:W-:-:S04]  /*144f0*/  IMAD.WIDE.U32 R2, R3, UR4, RZ ;  /* 0x0000000403027c25 */ /* 0x000fc8000f8e00ff */
[----:B------:R-:W-:Y:S01]  /*14500*/  IMAD.MOV.U32 R2, RZ, RZ, R5 ;  /* 0x000000ffff027224 */ /* 0x000fe200078e0005 */
[----:B------:R-:W-:Y:S01]  /*14510*/  IADD3 RZ, P3, R3, R4, RZ ;  /* 0x0000000403ff7210 */ /* 0x000fe20007f7e0ff */
[----:B------:R-:W-:-:S04]  /*14520*/  IMAD.X R3, RZ, RZ, RZ, P1 ;  /* 0x000000ffff037224 */ /* 0x000fc800008e06ff */
[----:B------:R-:W-:-:S08]  /*14530*/  IMAD.WIDE.U32.X R2, R9, UR5, R2, P3 ;  /* 0x0000000509027c25 */ /* 0x000fd000098e0402 */
.L_x_558:
[--C-:B------:R-:W-:Y:S01]  /*14540*/  SHF.R.U64 R17, R2, UR7, R3.reuse ;  /* 0x0000000702117c19 */ /* 0x100fe20008001203 */
[----:B------:R-:W-:Y:S01]  /*14550*/  ULDC.64 UR4, c[0x0][0x620] ;  /* 0x0001880000047ab9 */ /* 0x000fe20000000a00 */
[----:B------:R-:W-:Y:S01]  /*14560*/  SHF.R.U32.HI R2, RZ, UR7, R3 ;  /* 0x00000007ff027c19 */ /* 0x000fe20008011603 */
[----:B------:R-:W-:Y:S01]  /*14570*/  IMAD.MOV.U32 R3, RZ, RZ, R13 ;  /* 0x000000ffff037224 */ /* 0x000fe200078e000d */
[----:B------:R-:W-:Y:S01]  /*14580*/  IADD3 R9, P1, RZ, -R17, RZ ;  /* 0x80000011ff097210 */ /* 0x000fe20007f3e0ff */
[----:B------:R-:W-:-:S04]  /*14590*/  ULDC.64 UR6, c[0x0][0x640] ;  /* 0x0001900000067ab9 */ /* 0x000fc80000000a00 */
[----:B------:R-:W-:Y:S01]  /*145a0*/  IMAD.X R2, RZ, RZ, ~R2, P1 ;  /* 0x000000ffff027224 */ /* 0x000fe200008e0e02 */
[----:B------:R-:W-:-:S03]  /*145b0*/  ISETP.NE.U32.AND P1, PT, RZ, UR6, PT ;  /* 0x00000006ff007c0c */ /* 0x000fc6000bf25070 */
[----:B------:R-:W-:Y:S01]  /*145c0*/  IMAD R2, R2, UR4, RZ ;  /* 0x0000000402027c24 */ /* 0x000fe2000f8e02ff */
[----:B------:R-:W-:-:S03]  /*145d0*/  ISETP.NE.AND.EX P1, PT, RZ, UR7, PT, P1 ;  /* 0x00000007ff007c0c */ /* 0x000fc6000bf25310 */
[----:B------:R-:W-:Y:S02]  /*145e0*/  IMAD R5, R9, UR5, R2 ;  /* 0x0000000509057c24 */ /* 0x000fe4000f8e0202 */
[----:B------:R-:W-:-:S04]  /*145f0*/  IMAD.MOV.U32 R2, RZ, RZ, R12 ;  /* 0x000000ffff027224 */ /* 0x000fc800078e000c */
[----:B------:R-:W-:Y:S01]  /*14600*/  IMAD.WIDE.U32 R2, R9, UR4, R2 ;  /* 0x0000000409027c25 */ /* 0x000fe2000f8e0002 */
[----:B------:R-:W-:-:S03]  /*14610*/  ULDC UR4, c[0x0][0x618] ;  /* 0x0001860000047ab9 */ /* 0x000fc60000000800 */
[----:B------:R-:W-:-:S05]  /*14620*/  IMAD.IADD R3, R3, 0x1, R5 ;  /* 0x0000000103037824 */ /* 0x000fca00078e0205 */
[--C-:B------:R-:W-:Y:S02]  /*14630*/  SHF.R.U64 R9, R2, UR4, R3.reuse ;  /* 0x0000000402097c19 */ /* 0x100fe40008001203 */
[----:B------:R-:W-:Y:S01]  /*14640*/  SHF.R.U32.HI R2, RZ, UR4, R3 ;  /* 0x00000004ff027c19 */ /* 0x000fe20008011603 */
[----:B------:R-:W-:-:S03]  /*14650*/  ULDC UR4, c[0x0][0x608] ;  /* 0x0001820000047ab9 */ /* 0x000fc60000000800 */
[--C-:B------:R-:W-:Y:S02]  /*14660*/  SHF.R.U64 R11, R9, UR4, R2.reuse ;  /* 0x00000004090b7c19 */ /* 0x100fe40008001202 */
[----:B------:R-:W-:Y:S01]  /*14670*/  SHF.R.U32.HI R2, RZ, UR4, R2 ;  /* 0x00000004ff027c19 */ /* 0x000fe20008011602 */
[----:B------:R-:W-:-:S03]  /*14680*/  ULDC UR4, c[0x0][0x658] ;  /* 0x0001960000047ab9 */ /* 0x000fc60000000800 */
[--C-:B------:R-:W-:Y:S02]  /*14690*/  SHF.R.U64 R10, R11, UR4, R2.reuse ;  /* 0x000000040b0a7c19 */ /* 0x100fe40008001202 */
[----:B------:R-:W-:-:S03]  /*146a0*/  SHF.R.U32.HI R13, RZ, UR4, R2 ;  /* 0x00000004ff0d7c19 */ /* 0x000fc60008011602 */
[----:B------:R-:W-:Y:S02]  /*146b0*/  IMAD.MOV.U32 R2, RZ, RZ, R10 ;  /* 0x000000ffff027224 */ /* 0x000fe400078e000a */
        /* <DEDUP_REMOVED lines=12> */
.L_x_559:
[----:B------:R-:W-:Y:S01]  /*14780*/  ULDC UR4, c[0x0][0x648] ;  /* 0x0001920000047ab9 */ /* 0x000fe20000000800 */
[----:B------:R-:W-:Y:S02]  /*14790*/  LOP3.LUT R11, R11, UR16, RZ, 0xc0, !PT ;  /* 0x000000100b0b7c12 */ /* 0x000fe4000f8ec0ff */
[----:B------:R-:W-:Y:S01]  /*147a0*/  SHF.R.U64 R2, R2, UR4, R3 ;  /* 0x0000000402027c19 */ /* 0x000fe20008001203 */
[----:B------:R-:W-:Y:S01]  /*147b0*/  ULDC UR4, c[0x0][0x638] ;  /* 0x00018e0000047ab9 */ /* 0x000fe20000000800 */
[----:B------:R-:W-:-:S03]  /*147c0*/  LOP3.LUT R9, R9, UR15, RZ, 0xc0, !PT ;  /* 0x0000000f09097c12 */ /* 0x000fc6000f8ec0ff */
[----:B------:R-:W-:Y:S02]  /*147d0*/  IMAD.MOV R3, RZ, RZ, -R2 ;  /* 0x000000ffff037224 */ /* 0x000fe400078e0a02 */
[----:B------:R-:W-:Y:S02]  /*147e0*/  IMAD R4, R2, UR17, R11 ;  /* 0x0000001102047c24 */ /* 0x000fe4000f8e020b */
[----:B------:R-:W-:Y:S01]  /*147f0*/  IMAD R10, R3, UR4, R10 ;  /* 0x00000004030a7c24 */ /* 0x000fe2000f8e020a */
[----:B------:R-:W-:Y:S01]  /*14800*/  ULDC UR4, c[0x0][0x610] ;  /* 0x0001840000047ab9 */ /* 0x000fe20000000800 */
[----:B------:R-:W-:Y:S02]  /*14810*/  IMAD.MOV.U32 R2, RZ, RZ, 0x1 ;  /* 0x00000001ff027424 */ /* 0x000fe400078e00ff */
[----:B------:R-:W-:Y:S01]  /*14820*/  IMAD R7, R4, UR4, R7 ;  /* 0x0000000404077c24 */ /* 0x000fe2000f8e0207 */
[----:B------:R-:W-:Y:S02]  /*14830*/  ULDC UR4, c[0x0][0x600] ;  /* 0x0001800000047ab9 */ /* 0x000fe40000000800 */
[----:B------:R-:W-:-:S05]  /*14840*/  IMAD R10, R10, UR4, R9 ;  /* 0x000000040a0a7c24 */ /* 0x000fca000f8e0209 */
[----:B------:R-:W-:Y:S02]  /*14850*/  SEL R19, R10, R7, !P4 ;  /* 0x000000070a137207 */ /* 0x000fe40006000000 */
[----:B------:R-:W-:-:S07]  /*14860*/  SEL R18, R7, R10, !P4 ;  /* 0x0000000a07127207 */ /* 0x000fce0006000000 */
.L_x_557:
[----:B------:R-:W-:Y:S05]  /*14870*/  BSYNC B1 ;  /* 0x0000000000017941 */ /* 0x000fea0003800000 */
.L_x_556:
[----:B------:R-:W-:-:S13]  /*14880*/  LOP3.LUT P1, RZ, R2, 0xff, RZ, 0xc0, !PT ;  /* 0x000000ff02ff7812 */ /* 0x000fda000782c0ff */
[----:B------:R-:W-:Y:S05]  /*14890*/  @P1 BRA `(.L_x_560) ;  /* 0xfffffff400241947 */ /* 0x000fea000383ffff */
[----:B------:R-:W-:Y:S05]  /*148a0*/  BSYNC B0 ;  /* 0x0000000000007941 */ /* 0x000fea0003800000 */
.L_x_548:
[----:B------:R-:W-:-:S03]  /*148b0*/  UMOV UR4, 0xffffffff ;  /* 0xffffffff00047882 */ /* 0x000fc60000000000 */
[----:B------:R-:W-:Y:S05]  /*148c0*/  BRA.DIV UR4, `(.L_x_561) ;  /* 0x0000000a046c7947 */ /* 0x000fea000b800000 */
[----:B------:R-:W-:-:S13]  /*148d0*/  ELECT P6, URZ, PT ;  /* 0x00000000003f782f */ /* 0x000fda00038c0000 */
.L_x_585:
[----:B------:R-:W-:Y:S04]  /*148e0*/  BSSY B0, `(.L_x_562) ;  /* 0x0000074000007945 */ /* 0x000fe80003800000 */
[----:B------:R-:W-:Y:S05]  /*148f0*/  @!P6 BRA `(.L_x_563) ;  /* 0x0000000400c8e947 */ /* 0x000fea0003800000 */
[----:B------:R-:W-:-:S04]  /*14900*/  ULOP3.LUT UR4, UR37, 0x2, URZ, 0xfc, !UPT ;  /* 0x0000000225047892 */ /* 0x000fc8000f8efc3f */
[----:B------:R-:W-:-:S06]  /*14910*/  UISETP.NE.AND UP0, UPT, UR4, 0x3, UPT ;  /* 0x000000030400788c */ /* 0x000fcc000bf05270 */
[----:B------:R-:W-:-:S13]  /*14920*/  PLOP3.LUT P0, PT, PT, PT, UP0, 0x80, 0x0 ;  /* 0x000000000000781c */ /* 0x000fda0003f0f008 */
[----:B------:R-:W-:Y:S05]  /*14930*/  @!P0 BRA `(.L_x_564) ;  /* 0x0000000000048947 */ /* 0x000fea0003800000 */
[----:B------:R-:W-:Y:S01]  /*14940*/  BPT.TRAP 0x1 ;  /* 0x000000040000795c */ /* 0x000fe20000300000 */
.L_x_564:
[----:B------:R-:W0:Y:S01]  /*14950*/  S2R R3, SR_CgaCtaId ;  /* 0x0000000000037919 */ /* 0x000e220000008800 */
[----:B------:R-:W-:-:S04]  /*14960*/  MOV R2, 0x400 ;  /* 0x0000040000027802 */ /* 0x000fc80000000f00 */
[----:B0-----:R-:W-:Y:S02]  /*14970*/  LEA R3, R3, R2, 0x18 ;  /* 0x0000000203037211 */ /* 0x001fe400078ec0ff */
[----:B------:R-:W-:-:S03]  /*14980*/  SHF.L.U32 R2, R0, 0x1f, RZ ;  /* 0x0000001f00027819 */ /* 0x000fc600000006ff */
[----:B------:R-:W-:-:S04]  /*14990*/  VIADD R3, R3, 0x60 ;  /* 0x0000006003037836 */ /* 0x000fc80000000000 */
[----:B------:R-:W-:-:S04]  /*149a0*/  IMAD R5, R6, 0x8, R3 ;  /* 0x0000000806057824 */ /* 0x000fc800078e0203 */
[----:B------:R-:W0:Y:S02]  /*149b0*/  SYNCS.PHASECHK.TRANS64.TRYWAIT P0, [R5+URZ], R2 ;  /* 0x00000002050075a7 */ /* 0x000e24000800017f */
[----:B0-----:R-:W-:Y:S05]  /*149c0*/  @!P0 BRA `(.L_x_565) ;  /* 0x00000008004c8947 */ /* 0x001fea0003800000 */
.L_x_586:
[----:B------:R-:W-:-:S05]  /*149d0*/  VIADD R6, R6, 0x1 ;  /* 0x0000000106067836 */ /* 0x000fca0000000000 */
[----:B------:R-:W-:-:S04]  /*149e0*/  ISETP.NE.AND P0, PT, R6, 0xc, PT ;  /* 0x0000000c0600780c */ /* 0x000fc80003f05270 */
[----:B0-----:R-:W-:Y:S02]  /*149f0*/  SEL R5, RZ, 0x1, P0 ;  /* 0x00000001ff057807 */ /* 0x001fe40000000000 */
[----:B------:R-:W-:Y:S02]  /*14a00*/  SEL R6, R6, RZ, P0 ;  /* 0x000000ff06067207 */ /* 0x000fe40000000000 */
[----:B------:R-:W-:-:S03]  /*14a10*/  LOP3.LUT R5, R0, R5, RZ, 0x3c, !PT ;  /* 0x0000000500057212 */ /* 0x000fc600078e3cff */
[----:B------:R-:W-:Y:S01]  /*14a20*/  IMAD R7, R6, 0x8, R3 ;  /* 0x0000000806077824 */ /* 0x000fe200078e0203 */
[----:B------:R-:W-:-:S04]  /*14a30*/  SHF.L.U32 R0, R5, 0x1f, RZ ;  /* 0x0000001f05007819 */ /* 0x000fc800000006ff */
[----:B------:R-:W0:Y:S02]  /*14a40*/  SYNCS.PHASECHK.TRANS64.TRYWAIT P0, [R7+URZ], R0 ;  /* 0x00000000070075a7 */ /* 0x000e24000800017f */
[----:B0-----:R-:W-:Y:S05]  /*14a50*/  @!P0 BRA `(.L_x_566) ;  /* 0x00000008003c8947 */ /* 0x001fea0003800000 */
.L_x_587:
[----:B0-----:R-:W-:-:S05]  /*14a60*/  VIADD R0, R6, 0x1 ;  /* 0x0000000106007836 */ /* 0x001fca0000000000 */
[----:B------:R-:W-:-:S04]  /*14a70*/  ISETP.NE.AND P0, PT, R0, 0xc, PT ;  /* 0x0000000c0000780c */ /* 0x000fc80003f05270 */
[----:B------:R-:W-:Y:S02]  /*14a80*/  SEL R2, RZ, 0x1, P0 ;  /* 0x00000001ff027807 */ /* 0x000fe40000000000 */
[----:B------:R-:W-:Y:S02]  /*14a90*/  SEL R4, R0, RZ, P0 ;  /* 0x000000ff00047207 */ /* 0x000fe40000000000 */
[----:B------:R-:W-:-:S03]  /*14aa0*/  LOP3.LUT R5, R5, R2, RZ, 0x3c, !PT ;  /* 0x0000000205057212 */ /* 0x000fc600078e3cff */
[----:B------:R-:W-:Y:S01]  /*14ab0*/  IMAD R7, R4, 0x8, R3 ;  /* 0x0000000804077824 */ /* 0x000fe200078e0203 */
[----:B------:R-:W-:-:S04]  /*14ac0*/  SHF.L.U32 R0, R5, 0x1f, RZ ;  /* 0x0000001f05007819 */ /* 0x000fc800000006ff */
[----:B------:R-:W0:Y:S02]  /*14ad0*/  SYNCS.PHASECHK.TRANS64.TRYWAIT P0, [R7+URZ], R0 ;  /* 0x00000000070075a7 */ /* 0x000e24000800017f */
[----:B0-----:R-:W-:Y:S05]  /*14ae0*/  @!P0 BRA `(.L_x_567) ;  /* 0x00000008002c8947 */ /* 0x001fea0003800000 */
.L_x_588:
        /* <DEDUP_REMOVED lines=9> */
.L_x_589:
        /* <DEDUP_REMOVED lines=9> */
.L_x_590:
        /* <DEDUP_REMOVED lines=9> */
.L_x_591:
        /* <DEDUP_REMOVED lines=9> */
.L_x_592:
        /* <DEDUP_REMOVED lines=9> */
.L_x_593:
        /* <DEDUP_REMOVED lines=9> */
.L_x_594:
        /* <DEDUP_REMOVED lines=9> */
.L_x_595:
        /* <DEDUP_REMOVED lines=9> */
.L_x_596:
[----:B0-----:R-:W-:-:S05]  /*14f70*/  VIADD R0, R4, 0x1 ;  /* 0x0000000104007836 */ /* 0x001fca0000000000 */
[----:B------:R-:W-:-:S04]  /*14f80*/  ISETP.NE.AND P0, PT, R0, 0xc, PT ;  /* 0x0000000c0000780c */ /* 0x000fc80003f05270 */
[----:B------:R-:W-:Y:S02]  /*14f90*/  SEL R2, RZ, 0x1, P0 ;  /* 0x00000001ff027807 */ /* 0x000fe40000000000 */
[----:B------:R-:W-:Y:S02]  /*14fa0*/  SEL R0, R0, RZ, P0 ;  /* 0x000000ff00007207 */ /* 0x000fe40000000000 */
[----:B------:R-:W-:-:S03]  /*14fb0*/  LOP3.LUT R2, R5, R2, RZ, 0x3c, !PT ;  /* 0x0000000205027212 */ /* 0x000fc600078e3cff */
[----:B------:R-:W-:Y:S01]  /*14fc0*/  IMAD R3, R0, 0x8, R3 ;  /* 0x0000000800037824 */ /* 0x000fe200078e0203 */
[----:B------:R-:W-:-:S07]  /*14fd0*/  SHF.L.U32 R0, R2, 0x1f, RZ ;  /* 0x0000001f02007819 */ /* 0x000fce00000006ff */
.L_x_576:
[----:B0-----:R0:W1:Y:S02]  /*14fe0*/  SYNCS.PHASECHK.TRANS64.TRYWAIT P0, [R3+URZ], R0 ;  /* 0x00000000030075a7 */ /* 0x001064000800017f */
[----:B-1----:R-:W-:Y:S05]  /*14ff0*/  @!P0 NANOSLEEP.SYNCS 0x989680 ;  /* 0x009896800000895d */ /* 0x002fea0003900000 */
[----:B------:R-:W1:Y:S02]  /*15000*/  @!P0 SYNCS.PHASECHK.TRANS64 P0, [R3+URZ], R0 ;  /* 0x00000000030085a7 */ /* 0x000e64000800007f */
[----:B-1----:R-:W-:Y:S05]  /*15010*/  @!P0 BRA `(.L_x_576) ;  /* 0xfffffffc00f08947 */ /* 0x002fea000383ffff */
.L_x_563:
[----:B------:R-:W-:Y:S05]  /*15020*/  BSYNC B0 ;  /* 0x0000000000007941 */ /* 0x000fea0003800000 */
.L_x_562:
[----:B------:R-:W-:Y:S05]  /*15030*/  EXIT ;  /* 0x000000000000794d */ /* 0x000fea0003800000 */
.L_x_16:
[----:B-1----:R-:W-:-:S04]  /*15040*/  IMAD.U32 R0, RZ, RZ, UR47 ;  /* 0x0000002fff007e24 */ /* 0x002fc8000f8e00ff */
[----:B------:R1:W2:Y:S03]  /*15050*/  SYNCS.PHASECHK.TRANS64.TRYWAIT P0, [R0+URZ], R3 ;  /* 0x00000003000075a7 */ /* 0x0002a6000800017f */
[----:B--2---:R-:W-:Y:S05]  /*15060*/  @!P0 NANOSLEEP.SYNCS 0x989680 ;  /* 0x009896800000895d */ /* 0x004fea0003900000 */
[----:B------:R-:W2:Y:S02]  /*15070*/  @!P0 SYNCS.PHASECHK.TRANS64 P0, [R0+URZ], R3 ;  /* 0x00000003000085a7 */ /* 0x000ea4000800007f */
[----:B--2---:R-:W-:Y:S05]  /*15080*/  @!P0 BRA `(.L_x_16) ;  /* 0xfffffffc00ec8947 */ /* 0x004fea000383ffff */
[----:B------:R-:W-:Y:S05]  /*15090*/  BRA `(.L_x_577) ;  /* 0xfffffec4007c7947 */ /* 0x000fea000383ffff */
.L_x_21:
[----:B--2---:R2:W3:Y:S02]  /*150a0*/  SYNCS.PHASECHK.TRANS64.TRYWAIT P1, [R3+URZ], R0 ;  /* 0x00000000030075a7 */ /* 0x0044e4000802017f */
[----:B---3--:R-:W-:Y:S05]  /*150b0*/  @!P1 NANOSLEEP.SYNCS 0x989680 ;  /* 0x009896800000995d */ /* 0x008fea0003900000 */
[----:B------:R-:W3:Y:S02]  /*150c0*/  @!P1 SYNCS.PHASECHK.TRANS64 P1, [R3+URZ], R0 ;  /* 0x00000000030095a7 */ /* 0x000ee4000802007f */
[----:B---3--:R-:W-:Y:S05]  /*150d0*/  @!P1 BRA `(.L_x_21) ;  /* 0xfffffffc00f09947 */ /* 0x008fea000383ffff */
[----:B------:R-:W-:Y:S05]  /*150e0*/  BRA `(.L_x_20) ;  /* 0xfffffec400f07947 */ /* 0x000fea000383ffff */
.L_x_26:
[----:B--2---:R-:W-:-:S04]  /*150f0*/  IMAD.U32 R5, RZ, RZ, UR4 ;  /* 0x00000004ff057e24 */ /* 0x004fc8000f8e00ff */
[----:B------:R2:W3:Y:S03]  /*15100*/  SYNCS.PHASECHK.TRANS64.TRYWAIT P1, [R5+URZ], R4 ;  /* 0x00000004050075a7 */ /* 0x0004e6000802017f */
[----:B---3--:R-:W-:Y:S05]  /*15110*/  @!P1 NANOSLEEP.SYNCS 0x989680 ;  /* 0x009896800000995d */ /* 0x008fea0003900000 */
[----:B------:R-:W3:Y:S02]  /*15120*/  @!P1 SYNCS.PHASECHK.TRANS64 P1, [R5+URZ], R4 ;  /* 0x00000004050095a7 */ /* 0x000ee4000802007f */
[----:B---3--:R-:W-:Y:S05]  /*15130*/  @!P1 BRA `(.L_x_26) ;  /* 0xfffffffc00ec9947 */ /* 0x008fea000383ffff */
[----:B------:R-:W-:Y:S05]  /*15140*/  BRA `(.L_x_25) ;  /* 0xfffffecc00787947 */ /* 0x000fea000383ffff */
.L_x_32:
[----:B-1----:R-:W-:-:S04]  /*15150*/  IMAD.U32 R3, RZ, RZ, UR47 ;  /* 0x0000002fff037e24 */ /* 0x002fc8000f8e00ff */
[----:B------:R1:W2:Y:S03]  /*15160*/  SYNCS.PHASECHK.TRANS64.TRYWAIT P0, [R3+URZ+0x10], R0 ;  /* 0x00001000030075a7 */ /* 0x0002a6000800017f */
[----:B--2---:R-:W-:Y:S05]  /*15170*/  @!P0 NANOSLEEP.SYNCS 0x989680 ;  /* 0x009896800000895d */ /* 0x004fea0003900000 */
[----:B------:R-:W2:Y:S02]  /*15180*/  @!P0 SYNCS.PHASECHK.TRANS64 P0, [R3+URZ+0x10], R0 ;  /* 0x00001000030085a7 */ /* 0x000ea4000800007f */
[----:B--2---:R-:W-:Y:S05]  /*15190*/  @!P0 BRA `(.L_x_32) ;  /* 0xfffffffc00ec8947 */ /* 0x004fea000383ffff */
[----:B------:R-:W-:Y:S05]  /*151a0*/  BRA `(.L_x_578) ;  /* 0xfffffedc00187947 */ /* 0x000fea000383ffff */
.L_x_549:
[----:B------:R-:W-:Y:S01]  /*151b0*/  BSSY B1, `(.L_x_579) ;  /* 0x0000006000017945 */ /* 0x000fe20003800000 */
[----:B------:R-:W-:-:S07]  /*151c0*/  IMAD.MOV.U32 R15, RZ, RZ, -0x1 ;  /* 0xffffffffff0f7424 */ /* 0x000fce00078e00ff */
[----:B------:R-:W-:Y:S05]  /*151d0*/  WARPSYNC.COLLECTIVE R15, `(.L_x_580) ;  /* 0x000000000f0c7348 */ /* 0x000fea0003c00000 */
[----:B------:R-:W-:Y:S02]  /*151e0*/  ELECT P6, UR62, PT ;  /* 0x00000000003e782f */ /* 0x000fe400038c0000 */
[----:B------:R-:W-:Y:S01]  /*151f0*/  MOV R14, UR62 ;  /* 0x0000003e000e7c02 */ /* 0x000fe20008000f00 */
[----:B------:R-:W-:Y:S10]  /*15200*/  ENDCOLLECTIVE ;  /* 0x000000000000791b */ /* 0x000ff40003800000 */
.L_x_580:
[----:B------:R-:W-:Y:S05]  /*15210*/  BSYNC B1 ;  /* 0x0000000000017941 */ /* 0x000fea0003800000 */
.L_x_579:
[----:B------:R-:W-:Y:S05]  /*15220*/  BRA `(.L_x_581) ;  /* 0xffffffe800cc7947 */ /* 0x000fea000383ffff */
.L_x_552:
[----:B-1----:R1:W2:Y:S02]  /*15230*/  SYNCS.PHASECHK.TRANS64.TRYWAIT P1, [R7+URZ+0x60], R4 ;  /* 0x00006004070075a7 */ /* 0x0022a4000802017f */
[----:B--2---:R-:W-:Y:S05]  /*15240*/  @!P1 NANOSLEEP.SYNCS 0x989680 ;  /* 0x009896800000995d */ /* 0x004fea0003900000 */
[----:B------:R-:W2:Y:S02]  /*15250*/  @!P1 SYNCS.PHASECHK.TRANS64 P1, [R7+URZ+0x60], R4 ;  /* 0x00006004070095a7 */ /* 0x000ea4000802007f */
[----:B--2---:R-:W-:Y:S05]  /*15260*/  @!P1 BRA `(.L_x_552) ;  /* 0xfffffffc00f09947 */ /* 0x004fea000383ffff */
[----:B------:R-:W-:Y:S05]  /*15270*/  BRA `(.L_x_582) ;  /* 0xffffffec00007947 */ /* 0x000fea000383ffff */
.L_x_561:
[----:B------:R-:W-:Y:S01]  /*15280*/  BSSY B0, `(.L_x_583) ;  /* 0x0000006000007945 */ /* 0x000fe20003800000 */
[----:B------:R-:W-:-:S07]  /*15290*/  IMAD.MOV.U32 R15, RZ, RZ, -0x1 ;  /* 0xffffffffff0f7424 */ /* 0x000fce00078e00ff */
[----:B------:R-:W-:Y:S05]  /*152a0*/  WARPSYNC.COLLECTIVE R15, `(.L_x_584) ;  /* 0x000000000f0c7348 */ /* 0x000fea0003c00000 */
[----:B------:R-:W-:Y:S02]  /*152b0*/  ELECT P6, UR62, PT ;  /* 0x00000000003e782f */ /* 0x000fe400038c0000 */
[----:B------:R-:W-:Y:S01]  /*152c0*/  MOV R14, UR62 ;  /* 0x0000003e000e7c02 */ /* 0x000fe20008000f00 */
[----:B------:R-:W-:Y:S10]  /*152d0*/  ENDCOLLECTIVE ;  /* 0x000000000000791b */ /* 0x000ff40003800000 */
.L_x_584:
[----:B------:R-:W-:Y:S05]  /*152e0*/  BSYNC B0 ;  /* 0x0000000000007941 */ /* 0x000fea0003800000 */
.L_x_583:
[----:B------:R-:W-:Y:S05]  /*152f0*/  BRA `(.L_x_585) ;  /* 0xfffffff400787947 */ /* 0x000fea000383ffff */
.L_x_565:
[----:B0-----:R0:W1:Y:S02]  /*15300*/  SYNCS.PHASECHK.TRANS64.TRYWAIT P0, [R5+URZ], R2 ;  /* 0x00000002050075a7 */ /* 0x001064000800017f */
[----:B-1----:R-:W-:Y:S05]  /*15310*/  @!P0 NANOSLEEP.SYNCS 0x989680 ;  /* 0x009896800000895d */ /* 0x002fea0003900000 */
[----:B------:R-:W1:Y:S02]  /*15320*/  @!P0 SYNCS.PHASECHK.TRANS64 P0, [R5+URZ], R2 ;  /* 0x00000002050085a7 */ /* 0x000e64000800007f */
[----:B-1----:R-:W-:Y:S05]  /*15330*/  @!P0 BRA `(.L_x_565) ;  /* 0xfffffffc00f08947 */ /* 0x002fea000383ffff */
[----:B------:R-:W-:Y:S05]  /*15340*/  BRA `(.L_x_586) ;  /* 0xfffffff400a07947 */ /* 0x000fea000383ffff */
.L_x_566:
[----:B0-----:R0:W1:Y:S02]  /*15350*/  SYNCS.PHASECHK.TRANS64.TRYWAIT P0, [R7+URZ], R0 ;  /* 0x00000000070075a7 */ /* 0x001064000800017f */
[----:B-1----:R-:W-:Y:S05]  /*15360*/  @!P0 NANOSLEEP.SYNCS 0x989680 ;  /* 0x009896800000895d */ /* 0x002fea0003900000 */
[----:B------:R-:W1:Y:S02]  /*15370*/  @!P0 SYNCS.PHASECHK.TRANS64 P0, [R7+URZ], R0 ;  /* 0x00000000070085a7 */ /* 0x000e64000800007f */
[----:B-1----:R-:W-:Y:S05]  /*15380*/  @!P0 BRA `(.L_x_566) ;  /* 0xfffffffc00f08947 */ /* 0x002fea000383ffff */
[----:B------:R-:W-:Y:S05]  /*15390*/  BRA `(.L_x_587) ;  /* 0xfffffff400b07947 */ /* 0x000fea000383ffff */
.L_x_567:
[----:B0-----:R0:W1:Y:S02]  /*153a0*/  SYNCS.PHASECHK.TRANS64.TRYWAIT P0, [R7+URZ], R0 ;  /* 0x00000000070075a7 */ /* 0x001064000800017f */
[----:B-1----:R-:W-:Y:S05]  /*153b0*/  @!P0 NANOSLEEP.SYNCS 0x989680 ;  /* 0x009896800000895d */ /* 0x002fea0003900000 */
[----:B------:R-:W1:Y:S02]  /*153c0*/  @!P0 SYNCS.PHASECHK.TRANS64 P0, [R7+URZ], R0 ;  /* 0x00000000070085a7 */ /* 0x000e64000800007f */
[----:B-1----:R-:W-:Y:S05]  /*153d0*/  @!P0 BRA `(.L_x_567) ;  /* 0xfffffffc00f08947 */ /* 0x002fea000383ffff */
[----:B------:R-:W-:Y:S05]  /*153e0*/  BRA `(.L_x_588) ;  /* 0xfffffff400c07947 */ /* 0x000fea000383ffff */
.L_x_568:
[----:B0-----:R0:W1:Y:S02]  /*153f0*/  SYNCS.PHASECHK.TRANS64.TRYWAIT P0, [R7+URZ], R0 ;  /* 0x00000000070075a7 */ /* 0x001064000800017f */
[----:B-1----:R-:W-:Y:S05]  /*15400*/  @!P0 NANOSLEEP.SYNCS 0x989680 ;  /* 0x009896800000895d */ /* 0x002fea0003900000 */
[----:B------:R-:W1:Y:S02]  /*15410*/  @!P0 SYNCS.PHASECHK.TRANS64 P0, [R7+URZ], R0 ;  /* 0x00000000070085a7 */ /* 0x000e64000800007f */
[----:B-1----:R-:W-:Y:S05]  /*15420*/  @!P0 BRA `(.L_x_568) ;  /* 0xfffffffc00f08947 */ /* 0x002fea000383ffff */
[----:B------:R-:W-:Y:S05]  /*15430*/  BRA `(.L_x_589) ;  /* 0xfffffff400d07947 */ /* 0x000fea000383ffff */
.L_x_569:
[----:B0-----:R0:W1:Y:S02]  /*15440*/  SYNCS.PHASECHK.TRANS64.TRYWAIT P0, [R7+URZ], R0 ;  /* 0x00000000070075a7 */ /* 0x001064000800017f */
[----:B-1----:R-:W-:Y:S05]  /*15450*/  @!P0 NANOSLEEP.SYNCS 0x989680 ;  /* 0x009896800000895d */ /* 0x002fea0003900000 */
[----:B------:R-:W1:Y:S02]  /*15460*/  @!P0 SYNCS.PHASECHK.TRANS64 P0, [R7+URZ], R0 ;  /* 0x00000000070085a7 */ /* 0x000e64000800007f */
[----:B-1----:R-:W-:Y:S05]  /*15470*/  @!P0 BRA `(.L_x_569) ;  /* 0xfffffffc00f08947 */ /* 0x002fea000383ffff */
[----:B------:R-:W-:Y:S05]  /*15480*/  BRA `(.L_x_590) ;  /* 0xfffffff400e07947 */ /* 0x000fea000383ffff */
.L_x_570:
[----:B0-----:R0:W1:Y:S02]  /*15490*/  SYNCS.PHASECHK.TRANS64.TRYWAIT P0, [R7+URZ], R0 ;  /* 0x00000000070075a7 */ /* 0x001064000800017f */
[----:B-1----:R-:W-:Y:S05]  /*154a0*/  @!P0 NANOSLEEP.SYNCS 0x989680 ;  /* 0x009896800000895d */ /* 0x002fea0003900000 */
[----:B------:R-:W1:Y:S02]  /*154b0*/  @!P0 SYNCS.PHASECHK.TRANS64 P0, [R7+URZ], R0 ;  /* 0x00000000070085a7 */ /* 0x000e64000800007f */
[----:B-1----:R-:W-:Y:S05]  /*154c0*/  @!P0 BRA `(.L_x_570) ;  /* 0xfffffffc00f08947 */ /* 0x002fea000383ffff */
[----:B------:R-:W-:Y:S05]  /*154d0*/  BRA `(.L_x_591) ;  /* 0xfffffff400f07947 */ /* 0x000fea000383ffff */
.L_x_571:
[----:B0-----:R0:W1:Y:S02]  /*154e0*/  SYNCS.PHASECHK.TRANS64.TRYWAIT P0, [R7+URZ], R0 ;  /* 0x00000000070075a7 */ /* 0x001064000800017f */
[----:B-1----:R-:W-:Y:S05]  /*154f0*/  @!P0 NANOSLEEP.SYNCS 0x989680 ;  /* 0x009896800000895d */ /* 0x002fea0003900000 */
[----:B------:R-:W1:Y:S02]  /*15500*/  @!P0 SYNCS.PHASECHK.TRANS64 P0, [R7+URZ], R0 ;  /* 0x00000000070085a7 */ /* 0x000e64000800007f */
[----:B-1----:R-:W-:Y:S05]  /*15510*/  @!P0 BRA `(.L_x_571) ;  /* 0xfffffffc00f08947 */ /* 0x002fea000383ffff */
[----:B------:R-:W-:Y:S05]  /*15520*/  BRA `(.L_x_592) ;  /* 0xfffffff800007947 */ /* 0x000fea000383ffff */
.L_x_572:
[----:B0-----:R0:W1:Y:S02]  /*15530*/  SYNCS.PHASECHK.TRANS64.TRYWAIT P0, [R7+URZ], R0 ;  /* 0x00000000070075a7 */ /* 0x001064000800017f */
[----:B-1----:R-:W-:Y:S05]  /*15540*/  @!P0 NANOSLEEP.SYNCS 0x989680 ;  /* 0x009896800000895d */ /* 0x002fea0003900000 */
[----:B------:R-:W1:Y:S02]  /*15550*/  @!P0 SYNCS.PHASECHK.TRANS64 P0, [R7+URZ], R0 ;  /* 0x00000000070085a7 */ /* 0x000e64000800007f */
[----:B-1----:R-:W-:Y:S05]  /*15560*/  @!P0 BRA `(.L_x_572) ;  /* 0xfffffffc00f08947 */ /* 0x002fea000383ffff */
[----:B------:R-:W-:Y:S05]  /*15570*/  BRA `(.L_x_593) ;  /* 0xfffffff800107947 */ /* 0x000fea000383ffff */
.L_x_573:
[----:B0-----:R0:W1:Y:S02]  /*15580*/  SYNCS.PHASECHK.TRANS64.TRYWAIT P0, [R7+URZ], R0 ;  /* 0x00000000070075a7 */ /* 0x001064000800017f */
[----:B-1----:R-:W-:Y:S05]  /*15590*/  @!P0 NANOSLEEP.SYNCS 0x989680 ;  /* 0x009896800000895d */ /* 0x002fea0003900000 */
[----:B------:R-:W1:Y:S02]  /*155a0*/  @!P0 SYNCS.PHASECHK.TRANS64 P0, [R7+URZ], R0 ;  /* 0x00000000070085a7 */ /* 0x000e64000800007f */
[----:B-1----:R-:W-:Y:S05]  /*155b0*/  @!P0 BRA `(.L_x_573) ;  /* 0xfffffffc00f08947 */ /* 0x002fea000383ffff */
[----:B------:R-:W-:Y:S05]  /*155c0*/  BRA `(.L_x_594) ;  /* 0xfffffff800207947 */ /* 0x000fea000383ffff */
.L_x_574:
[----:B0-----:R0:W1:Y:S02]  /*155d0*/  SYNCS.PHASECHK.TRANS64.TRYWAIT P0, [R7+URZ], R0 ;  /* 0x00000000070075a7 */ /* 0x001064000800017f */
[----:B-1----:R-:W-:Y:S05]  /*155e0*/  @!P0 NANOSLEEP.SYNCS 0x989680 ;  /* 0x009896800000895d */ /* 0x002fea0003900000 */
[----:B------:R-:W1:Y:S02]  /*155f0*/  @!P0 SYNCS.PHASECHK.TRANS64 P0, [R7+URZ], R0 ;  /* 0x00000000070085a7 */ /* 0x000e64000800007f */
[----:B-1----:R-:W-:Y:S05]  /*15600*/  @!P0 BRA `(.L_x_574) ;  /* 0xfffffffc00f08947 */ /* 0x002fea000383ffff */
[----:B------:R-:W-:Y:S05]  /*15610*/  BRA `(.L_x_595) ;  /* 0xfffffff800307947 */ /* 0x000fea000383ffff */
.L_x_575:
[----:B0-----:R0:W1:Y:S02]  /*15620*/  SYNCS.PHASECHK.TRANS64.TRYWAIT P0, [R7+URZ], R0 ;  /* 0x00000000070075a7 */ /* 0x001064000800017f */
[----:B-1----:R-:W-:Y:S05]  /*15630*/  @!P0 NANOSLEEP.SYNCS 0x989680 ;  /* 0x009896800000895d */ /* 0x002fea0003900000 */
[----:B------:R-:W1:Y:S02]  /*15640*/  @!P0 SYNCS.PHASECHK.TRANS64 P0, [R7+URZ], R0 ;  /* 0x00000000070085a7 */ /* 0x000e64000800007f */
[----:B-1----:R-:W-:Y:S05]  /*15650*/  @!P0 BRA `(.L_x_575) ;  /* 0xfffffffc00f08947 */ /* 0x002fea000383ffff */
[----:B------:R-:W-:Y:S05]  /*15660*/  BRA `(.L_x_596) ;  /* 0xfffffff800407947 */ /* 0x000fea000383ffff */
.L_x_597:
[----:B------:R-:W-:-:S00]  /*15670*/  BRA `(.L_x_597) ;  /* 0xfffffffc00fc7947 */ /* 0x000fc0000383ffff */
[----:B------:R-:W-:-:S00]  /*15680*/  NOP ;  /* 0x0000000000007918 */ /* 0x000fc00000000000 */
[----:B------:R-:W-:-:S00]  /*15690*/  NOP ;  /* 0x0000000000007918 */ /* 0x000fc00000000000 */
[----:B------:R-:W-:-:S00]  /*156a0*/  NOP ;  /* 0x0000000000007918 */ /* 0x000fc00000000000 */
[----:B------:R-:W-:-:S00]  /*156b0*/  NOP ;  /* 0x0000000000007918 */ /* 0x000fc00000000000 */
[----:B------:R-:W-:-:S00]  /*156c0*/  NOP ;  /* 0x0000000000007918 */ /* 0x000fc00000000000 */
[----:B------:R-:W-:-:S00]  /*156d0*/  NOP ;  /* 0x0000000000007918 */ /* 0x000fc00000000000 */
[----:B------:R-:W-:-:S00]  /*156e0*/  NOP ;  /* 0x0000000000007918 */ /* 0x000fc00000000000 */
[----:B------:R-:W-:-:S00]  /*156f0*/  NOP ;  /* 0x0000000000007918 */ /* 0x000fc00000000000 */
.L_x_598:


//--------------------- .nv.global.init           --------------------------
	.section	.nv.global.init,"aw",@progbits
.nv.global.init:
	.type		$str$22,@object
	.size		$str$22,($str$23 - $str$22)
$str$22:
        /*0000*/ 	.byte	0x6b, 0x5f, 0x74, 0x69, 0x6c, 0x65, 0x5f, 0x63, 0x6f, 0x75, 0x6e, 0x74, 0x20, 0x3e, 0x3d, 0x20
        /*0010*/ 	.byte	0x31, 0x00
	.type		$str$23,@object
	.size		$str$23,(__unnamed_1 - $str$23)
$str$23:
        /*0012*/ 	.byte	0x2f, 0x74, 0x6d, 0x70, 0x2f, 0x63, 0x75, 0x74, 0x6c, 0x61, 0x73, 0x73, 0x5f, 0x73, 0x77, 0x65
        /*0022*/ 	.byte	0x65, 0x70, 0x5f, 0x73, 0x72, 0x63, 0x2f, 0x69, 0x6e, 0x63, 0x6c, 0x75, 0x64, 0x65, 0x2f, 0x63
        /*0032*/ 	.byte	0x75, 0x74, 0x6c, 0x61, 0x73, 0x73, 0x2f, 0x67, 0x65, 0x6d, 0x6d, 0x2f, 0x63, 0x6f, 0x6c, 0x6c
        /*0042*/ 	.byte	0x65, 0x63, 0x74, 0x69, 0x76, 0x65, 0x2f, 0x73, 0x6d, 0x39, 0x30, 0x5f, 0x6d, 0x6d, 0x61, 0x5f
        /*0052*/ 	.byte	0x74, 0x6d, 0x61, 0x5f, 0x67, 0x6d, 0x6d, 0x61, 0x5f, 0x73, 0x73, 0x5f, 0x77, 0x61, 0x72, 0x70
        /*0062*/ 	.byte	0x73, 0x70, 0x65, 0x63, 0x69, 0x61, 0x6c, 0x69, 0x7a, 0x65, 0x64, 0x2e, 0x68, 0x70, 0x70, 0x00
	.type		__unnamed_1,@object
	.size		__unnamed_1,(.L_0 - __unnamed_1)
__unnamed_1:
        /* <DEDUP_REMOVED lines=181> */
        /*0bc2*/ 	.byte	0x69, 0x74, 0x79, 0x5d, 0x00
.L_0:


//--------------------- .nv.shared._ZN7cutlass13device_kernelINS_4gemm6kernel13GemmUniversalIN4cute5tupleIJiiiiEEENS1_10collective13CollectiveMmaINS1_34MainloopSm90TmaGmmaWarpSpecializedILi12ENS5_IJNS4_1CILi1EEESB_SB_EEENS1_32KernelTmaWarpSpecializedPingpongEEENS5_IJNSA_ILi64EEENSA_ILi512EEENSA_ILi16EEEEEENS_10bfloat16_tENS5_IJlSB_lEEESJ_SK_NS4_8TiledMMAINS4_8MMA_AtomIJNS4_4SM904GMMA28MMA_64x256x16_F32BF16BF16_SSILNSO_5MajorE0ELSQ_0ELNSO_7ScaleInE1ELSR_1EEEEEENS4_6LayoutISC_NS5_IJNSA_ILi0EEESV_SV_EEEEENS5_IJNS4_10UnderscoreESY_SY_EEEEENS4_13SM90_TMA_LOADENS4_14ComposedLayoutINS4_7SwizzleILi1ELi4ELi3EEENS4_18smem_ptr_flag_bitsILi16EEENSU_INS5_IJNSA_ILi8EEESH_EEENS5_IJSH_SB_EEEEEEEvNS4_8identityES11_S1B_vS1C_EENS_8epilogue10collective6detail29Sm90TmaWarpSpecializedAdapterINS1F_15DefaultEpilogueISJ_SK_SK_NS1E_6thread17LinearCombinationISJ_Li1EffLNS1J_9ScaleType4KindE0ELNS_15FloatRoundStyleE2ESJ_EENS1_15EpilogueDefaultEEEEEvvEEEEvNT_6ParamsE --------------------------
	.section	.nv.shared._ZN7cutlass13device_kernelINS_4gemm6kernel13GemmUniversalIN4cute5tupleIJiiiiEEENS1_10collective13CollectiveMmaINS1_34MainloopSm90TmaGmmaWarpSpecializedILi12ENS5_IJNS4_1CILi1EEESB_SB_EEENS1_32KernelTmaWarpSpecializedPingpongEEENS5_IJNSA_ILi64EEENSA_ILi512EEENSA_ILi16EEEEEENS_10bfloat16_tENS5_IJlSB_lEEESJ_SK_NS4_8TiledMMAINS4_8MMA_AtomIJNS4_4SM904GMMA28MMA_64x256x16_F32BF16BF16_SSILNSO_5MajorE0ELSQ_0ELNSO_7ScaleInE1ELSR_1EEEEEENS4_6LayoutISC_NS5_IJNSA_ILi0EEESV_SV_EEEEENS5_IJNS4_10UnderscoreESY_SY_EEEEENS4_13SM90_TMA_LOADENS4_14ComposedLayoutINS4_7SwizzleILi1ELi4ELi3EEENS4_18smem_ptr_flag_bitsILi16EEENSU_INS5_IJNSA_ILi8EEESH_EEENS5_IJSH_SB_EEEEEEEvNS4_8identityES11_S1B_vS1C_EENS_8epilogue10collective6detail29Sm90TmaWarpSpecializedAdapterINS1F_15DefaultEpilogueISJ_SK_SK_NS1E_6thread17LinearCombinationISJ_Li1EffLNS1J_9ScaleType4KindE0ELNS_15FloatRoundStyleE2ESJ_EENS1_15EpilogueDefaultEEEEEvvEEEEvNT_6ParamsE,"aw",@nobits
	.sectionflags	@""
	.align	16
	.zero		1024


//--------------------- .nv.shared.reserved.0     --------------------------
	.section	.nv.shared.reserved.0,"aw",@nobits
	.weak		__nv_reservedSMEM_offset_0_alias
	.size		__nv_reservedSMEM_offset_0_alias, 0, 0
	.other		__nv_reservedSMEM_offset_0_alias,@"STO_CUDA_RESERVED_SHARED STV_DEFAULT"
__nv_reservedSMEM_offset_0_alias:
	.zero		0


//--------------------- .nv.global                --------------------------
	.section	.nv.global,"aw",@nobits
.nv.global:
	.type		_ZN39_INTERNAL_6f19ed2b_4_k_cu_94d80780_69034cute1_E,@object
	.size		_ZN39_INTERNAL_6f19ed2b_4_k_cu_94d80780_69034cute1_E,(_ZN39_INTERNAL_6f19ed2b_4_k_cu_94d80780_69034cuda3std3__45__cpo6cbeginE - _ZN39_INTERNAL_6f19ed2b_4_k_cu_94d80780_69034cute1_E)
_ZN39_INTERNAL_6f19ed2b_4_k_cu_94d80780_69034cute1_E:
	.zero		1
	.type		_ZN39_INTERNAL_6f19ed2b_4_k_cu_94d80780_69034cuda3std3__45__cpo6cbeginE,@object
	.size		_ZN39_INTERNAL_6f19ed2b_4_k_cu_94d80780_69034cuda3std3__45__cpo6cbeginE,(_ZN39_INTERNAL_6f19ed2b_4_k_cu_94d80780_69034cuda3std3__48in_placeE - _ZN39_INTERNAL_6f19ed2b_4_k_cu_94d80780_69034cuda3std3__45__cpo6cbeginE)
_ZN39_INTERNAL_6f19ed2b_4_k_cu_94d80780_69034cuda3std3__45__cpo6cbeginE:
	.zero		1
	.type		_ZN39_INTERNAL_6f19ed2b_4_k_cu_94d80780_69034cuda3std3__48in_placeE,@object
	.size		_ZN39_INTERNAL_6f19ed2b_4_k_cu_94d80780_69034cuda3std3__48in_placeE,(_ZN39_INTERNAL_6f19ed2b_4_k_cu_94d80780_69034cuda3std6ranges3__45__cpo9iter_moveE - _ZN39_INTERNAL_6f19ed2b_4_k_cu_94d80780_69034cuda3std3__48in_placeE)
_ZN39_INTERNAL_6f19ed2b_4_k_cu_94d80780_69034cuda3std3__48in_placeE:
	.zero		1
	.type		_ZN39_INTERNAL_6f19ed2b_4_k_cu_94d80780_69034cuda3std6ranges3__45__cpo9iter_moveE,@object
	.size		_ZN39_INTERNAL_6f19ed2b_4_k_cu_94d80780_69034cuda3std6ranges3__45__cpo9iter_moveE,(_ZN39_INTERNAL_6f19ed2b_4_k_cu_94d80780_69034cuda3std3__45__cpo5beginE - _ZN39_INTERNAL_6f19ed2b_4_k_cu_94d80780_69034cuda3std6ranges3__45__cpo9iter_moveE)
_ZN39_INTERNAL_6f19ed2b_4_k_cu_94d80780_69034cuda3std6ranges3__45__cpo9iter_moveE:
	.zero		1
	.type		_ZN39_INTERNAL_6f19ed2b_4_k_cu_94d80780_69034cuda3std3__45__cpo5beginE,@object
	.size		_ZN39_INTERNAL_6f19ed2b_4_k_cu_94d80780_69034cuda3std3__45__cpo5beginE,(_ZN39_INTERNAL_6f19ed2b_4_k_cu_94d80780_69034cuda3std3__441_GLOBAL__N__6f19ed2b_4_k_cu_94d80780_69036ignoreE - _ZN39_INTERNAL_6f19ed2b_4_k_cu_94d80780_69034cuda3std3__45__cpo5beginE)
_ZN39_INTERNAL_6f19ed2b_4_k_cu_94d80780_69034cuda3std3__45__cpo5beginE:
	.zero		1
	.type		_ZN39_INTERNAL_6f19ed2b_4_k_cu_94d80780_69034cuda3std3__441_GLOBAL__N__6f19ed2b_4_k_cu_94d80780_69036ignoreE,@object
	.size		_ZN39_INTERNAL_6f19ed2b_4_k_cu_94d80780_69034cuda3std3__441_GLOBAL__N__6f19ed2b_4_k_cu_94d80780_69036ignoreE,(_ZN39_INTERNAL_6f19ed2b_4_k_cu_94d80780_69034cute7productE - _ZN39_INTERNAL_6f19ed2b_4_k_cu_94d80780_69034cuda3std3__441_GLOBAL__N__6f19ed2b_4_k_cu_94d80780_69036ignoreE)
_ZN39_INTERNAL_6f19ed2b_4_k_cu_94d80780_69034cuda3std3__441_GLOBAL__N__6f19ed2b_4_k_cu_94d80780_69036ignoreE:
	.zero		1
	.type		_ZN39_INTERNAL_6f19ed2b_4_k_cu_94d80780_69034cute7productE,@object
	.size		_ZN39_INTERNAL_6f19ed2b_4_k_cu_94d80780_69034cute7productE,(_ZN39_INTERNAL_6f19ed2b_4_k_cu_94d80780_69034cuda3std3__45__cpo3endE - _ZN39_INTERNAL_6f19ed2b_4_k_cu_94d80780_69034cute7productE)
_ZN39_INTERNAL_6f19ed2b_4_k_cu_94d80780_69034cute7productE:
	.zero		1
	.type		_ZN39_INTERNAL_6f19ed2b_4_k_cu_94d80780_69034cuda3std3__45__cpo3endE,@object
	.size		_ZN39_INTERNAL_6f19ed2b_4_k_cu_94d80780_69034cuda3std3__45__cpo3endE,(_ZN39_INTERNAL_6f19ed2b_4_k_cu_94d80780_69034cuda3std3__419piecewise_constructE - _ZN39_INTERNAL_6f19ed2b_4_k_cu_94d80780_69034cuda3std3__45__cpo3endE)
_ZN39_INTERNAL_6f19ed2b_4_k_cu_94d80780_69034cuda3std3__45__cpo3endE:
	.zero		1
	.type		_ZN39_INTERNAL_6f19ed2b_4_k_cu_94d80780_69034cuda3std3__419piecewise_constructE,@object
	.size		_ZN39_INTERNAL_6f19ed2b_4_k_cu_94d80780_69034cuda3std3__419piecewise_constructE,(_ZN39_INTERNAL_6f19ed2b_4_k_cu_94d80780_69034cuda3std3__45__cpo4cendE - _ZN39_INTERNAL_6f19ed2b_4_k_cu_94d80780_69034cuda3std3__419piecewise_constructE)
_ZN39_INTERNAL_6f19ed2b_4_k_cu_94d80780_69034cuda3std3__419piecewise_constructE:
	.zero		1
	.type		_ZN39_INTERNAL_6f19ed2b_4_k_cu_94d80780_69034cuda3std3__45__cpo4cendE,@object
	.size		_ZN39_INTERNAL_6f19ed2b_4_k_cu_94d80780_69034cuda3std3__45__cpo4cendE,(_ZN39_INTERNAL_6f19ed2b_4_k_cu_94d80780_69034cuda3std6ranges3__45__cpo4swapE - _ZN39_INTERNAL_6f19ed2b_4_k_cu_94d80780_69034cuda3std3__45__cpo4cendE)
_ZN39_INTERNAL_6f19ed2b_4_k_cu_94d80780_69034cuda3std3__45__cpo4cendE:
	.zero		1
	.type		_ZN39_INTERNAL_6f19ed2b_4_k_cu_94d80780_69034cuda3std6ranges3__45__cpo4swapE,@object
	.size		_ZN39_INTERNAL_6f19ed2b_4_k_cu_94d80780_69034cuda3std6ranges3__45__cpo4swapE,(.L_8 - _ZN39_INTERNAL_6f19ed2b_4_k_cu_94d80780_69034cuda3std6ranges3__45__cpo4swapE)
_ZN39_INTERNAL_6f19ed2b_4_k_cu_94d80780_69034cuda3std6ranges3__45__cpo4swapE:
	.zero		1
.L_8:


//--------------------- .nv.constant0._ZN7cutlass13device_kernelINS_4gemm6kernel13GemmUniversalIN4cute5tupleIJiiiiEEENS1_10collective13CollectiveMmaINS1_34MainloopSm90TmaGmmaWarpSpecializedILi12ENS5_IJNS4_1CILi1EEESB_SB_EEENS1_32KernelTmaWarpSpecializedPingpongEEENS5_IJNSA_ILi64EEENSA_ILi512EEENSA_ILi16EEEEEENS_10bfloat16_tENS5_IJlSB_lEEESJ_SK_NS4_8TiledMMAINS4_8MMA_AtomIJNS4_4SM904GMMA28MMA_64x256x16_F32BF16BF16_SSILNSO_5MajorE0ELSQ_0ELNSO_7ScaleInE1ELSR_1EEEEEENS4_6LayoutISC_NS5_IJNSA_ILi0EEESV_SV_EEEEENS5_IJNS4_10UnderscoreESY_SY_EEEEENS4_13SM90_TMA_LOADENS4_14ComposedLayoutINS4_7SwizzleILi1ELi4ELi3EEENS4_18smem_ptr_flag_bitsILi16EEENSU_INS5_IJNSA_ILi8EEESH_EEENS5_IJSH_SB_EEEEEEEvNS4_8identityES11_S1B_vS1C_EENS_8epilogue10collective6detail29Sm90TmaWarpSpecializedAdapterINS1F_15DefaultEpilogueISJ_SK_SK_NS1E_6thread17LinearCombinationISJ_Li1EffLNS1J_9ScaleType4KindE0ELNS_15FloatRoundStyleE2ESJ_EENS1_15EpilogueDefaultEEEEEvvEEEEvNT_6ParamsE --------------------------
	.section	.nv.constant0._ZN7cutlass13device_kernelINS_4gemm6kernel13GemmUniversalIN4cute5tupleIJiiiiEEENS1_10collective13CollectiveMmaINS1_34MainloopSm90TmaGmmaWarpSpecializedILi12ENS5_IJNS4_1CILi1EEESB_SB_EEENS1_32KernelTmaWarpSpecializedPingpongEEENS5_IJNSA_ILi64EEENSA_ILi512EEENSA_ILi16EEEEEENS_10bfloat16_tENS5_IJlSB_lEEESJ_SK_NS4_8TiledMMAINS4_8MMA_AtomIJNS4_4SM904GMMA28MMA_64x256x16_F32BF16BF16_SSILNSO_5MajorE0ELSQ_0ELNSO_7ScaleInE1ELSR_1EEEEEENS4_6LayoutISC_NS5_IJNSA_ILi0EEESV_SV_EEEEENS5_IJNS4_10UnderscoreESY_SY_EEEEENS4_13SM90_TMA_LOADENS4_14ComposedLayoutINS4_7SwizzleILi1ELi4ELi3EEENS4_18smem_ptr_flag_bitsILi16EEENSU_INS5_IJNSA_ILi8EEESH_EEENS5_IJSH_SB_EEEEEEEvNS4_8identityES11_S1B_vS1C_EENS_8epilogue10collective6detail29Sm90TmaWarpSpecializedAdapterINS1F_15DefaultEpilogueISJ_SK_SK_NS1E_6thread17LinearCombinationISJ_Li1EffLNS1J_9ScaleType4KindE0ELNS_15FloatRoundStyleE2ESJ_EENS1_15EpilogueDefaultEEEEEvvEEEEvNT_6ParamsE,"a",@progbits
	.sectionflags	@""
	.align	4
.nv.constant0._ZN7cutlass13device_kernelINS_4gemm6kernel13GemmUniversalIN4cute5tupleIJiiiiEEENS1_10collective13CollectiveMmaINS1_34MainloopSm90TmaGmmaWarpSpecializedILi12ENS5_IJNS4_1CILi1EEESB_SB_EEENS1_32KernelTmaWarpSpecializedPingpongEEENS5_IJNSA_ILi64EEENSA_ILi512EEENSA_ILi16EEEEEENS_10bfloat16_tENS5_IJlSB_lEEESJ_SK_NS4_8TiledMMAINS4_8MMA_AtomIJNS4_4SM904GMMA28MMA_64x256x16_F32BF16BF16_SSILNSO_5MajorE0ELSQ_0ELNSO_7ScaleInE1ELSR_1EEEEEENS4_6LayoutISC_NS5_IJNSA_ILi0EEESV_SV_EEEEENS5_IJNS4_10UnderscoreESY_SY_EEEEENS4_13SM90_TMA_LOADENS4_14ComposedLayoutINS4_7SwizzleILi1ELi4ELi3EEENS4_18smem_ptr_flag_bitsILi16EEENSU_INS5_IJNSA_ILi8EEESH_EEENS5_IJSH_SB_EEEEEEEvNS4_8identityES11_S1B_vS1C_EENS_8epilogue10collective6detail29Sm90TmaWarpSpecializedAdapterINS1F_15DefaultEpilogueISJ_SK_SK_NS1E_6thread17LinearCombinationISJ_Li1EffLNS1J_9ScaleType4KindE0ELNS_15FloatRoundStyleE2ESJ_EENS1_15EpilogueDefaultEEEEEvvEEEEvNT_6ParamsE:
	.zero		1664


//--------------------- SYMBOLS --------------------------

	.type		.nv.reservedSmem.offset0,@object
	.size		.nv.reservedSmem.offset0,0x4
	.type		__assertfail,@function
